//
// Generated by NVIDIA NVVM Compiler
//
// Compiler Build ID: CL-36424714
// Cuda compilation tools, release 13.0, V13.0.88
// Based on NVVM 20.0.0
//

.version 9.0
.target sm_100
.address_size 64

	// .globl	_Z12setup_kernelP17curandStateXORWOWm
.global .align 4 .b8 precalc_xorwow_matrix[102400];
.global .align 4 .b8 precalc_xorwow_offset_matrix[102400];
.global .align 4 .b8 mrg32k3aM1[2304];
.global .align 4 .b8 mrg32k3aM2[2304];
.global .align 4 .b8 mrg32k3aM1SubSeq[2016];
.global .align 4 .b8 mrg32k3aM2SubSeq[2016];
.global .align 4 .b8 mrg32k3aM1Seq[2304];
.global .align 4 .b8 mrg32k3aM2Seq[2304];
.const .align 8 .b8 __cr_lgamma_table[72];
// _ZZ9matrixMulPKdS0_PdiiiE7sharedA has been demoted
// _ZZ9matrixMulPKdS0_PdiiiE7sharedB has been demoted

.visible .entry _Z12setup_kernelP17curandStateXORWOWm(
	.param .u64 .ptr .align 1 _Z12setup_kernelP17curandStateXORWOWm_param_0,
	.param .u64 _Z12setup_kernelP17curandStateXORWOWm_param_1
)
{
	.reg .pred 	%p<24>;
	.reg .b32 	%r<413>;
	.reg .b64 	%rd<19>;

	ld.param.u64 	%rd8, [_Z12setup_kernelP17curandStateXORWOWm_param_0];
	ld.param.u64 	%rd9, [_Z12setup_kernelP17curandStateXORWOWm_param_1];
	cvta.to.global.u64 	%rd10, %rd8;
	mov.u32 	%r182, %ctaid.x;
	mov.u32 	%r183, %ntid.x;
	mov.u32 	%r184, %tid.x;
	mad.lo.s32 	%r185, %r182, %r183, %r184;
	cvt.s64.s32 	%rd18, %r185;
	mul.wide.s32 	%rd11, %r185, 48;
	add.s64 	%rd2, %rd10, %rd11;
	cvt.u32.u64 	%r186, %rd9;
	xor.b32  	%r187, %r186, -1429050551;
	mul.lo.s32 	%r188, %r187, 1099087573;
	{ .reg .b32 tmp; mov.b64 {tmp, %r189}, %rd9; }
	xor.b32  	%r190, %r189, -136515619;
	mul.lo.s32 	%r191, %r190, -1703105765;
	add.s32 	%r192, %r188, %r191;
	add.s32 	%r193, %r192, 6615241;
	add.s32 	%r194, %r188, 123456789;
	st.global.v2.u32 	[%rd2], {%r193, %r194};
	xor.b32  	%r195, %r188, 362436069;
	add.s32 	%r196, %r191, 521288629;
	st.global.v2.u32 	[%rd2+8], {%r195, %r196};
	xor.b32  	%r197, %r191, 88675123;
	add.s32 	%r198, %r188, 5783321;
	st.global.v2.u32 	[%rd2+16], {%r197, %r198};
	setp.eq.s32 	%p1, %r185, 0;
	@%p1 bra 	$L__BB0_42;
	mov.b32 	%r319, 0;
$L__BB0_2:
	and.b64  	%rd4, %rd18, 3;
	setp.eq.s64 	%p2, %rd4, 0;
	@%p2 bra 	$L__BB0_41;
	mul.wide.u32 	%rd12, %r319, 3200;
	mov.u64 	%rd13, precalc_xorwow_matrix;
	add.s64 	%rd5, %rd13, %rd12;
	cvt.u32.u64 	%r2, %rd4;
	mov.b32 	%r320, 0;
$L__BB0_4:
	mov.b32 	%r333, 0;
	mov.u32 	%r334, %r333;
	mov.u32 	%r335, %r333;
	mov.u32 	%r336, %r333;
	mov.u32 	%r337, %r333;
	mov.u32 	%r326, %r333;
$L__BB0_5:
	mul.wide.u32 	%rd14, %r326, 4;
	add.s64 	%rd15, %rd2, %rd14;
	ld.global.u32 	%r10, [%rd15+4];
	shl.b32 	%r11, %r326, 5;
	mov.b32 	%r332, 0;
$L__BB0_6:
	.pragma "nounroll";
	shr.u32 	%r203, %r10, %r332;
	and.b32  	%r204, %r203, 1;
	setp.eq.b32 	%p3, %r204, 1;
	not.pred 	%p4, %p3;
	add.s32 	%r205, %r11, %r332;
	mul.lo.s32 	%r206, %r205, 5;
	mul.wide.u32 	%rd16, %r206, 4;
	add.s64 	%rd6, %rd5, %rd16;
	@%p4 bra 	$L__BB0_8;
	ld.global.u32 	%r207, [%rd6];
	xor.b32  	%r337, %r337, %r207;
	ld.global.u32 	%r208, [%rd6+4];
	xor.b32  	%r336, %r336, %r208;
	ld.global.u32 	%r209, [%rd6+8];
	xor.b32  	%r335, %r335, %r209;
	ld.global.u32 	%r210, [%rd6+12];
	xor.b32  	%r334, %r334, %r210;
	ld.global.u32 	%r211, [%rd6+16];
	xor.b32  	%r333, %r333, %r211;
$L__BB0_8:
	and.b32  	%r213, %r203, 2;
	setp.eq.s32 	%p5, %r213, 0;
	@%p5 bra 	$L__BB0_10;
	ld.global.u32 	%r214, [%rd6+20];
	xor.b32  	%r337, %r337, %r214;
	ld.global.u32 	%r215, [%rd6+24];
	xor.b32  	%r336, %r336, %r215;
	ld.global.u32 	%r216, [%rd6+28];
	xor.b32  	%r335, %r335, %r216;
	ld.global.u32 	%r217, [%rd6+32];
	xor.b32  	%r334, %r334, %r217;
	ld.global.u32 	%r218, [%rd6+36];
	xor.b32  	%r333, %r333, %r218;
$L__BB0_10:
	and.b32  	%r220, %r203, 4;
	setp.eq.s32 	%p6, %r220, 0;
	@%p6 bra 	$L__BB0_12;
	ld.global.u32 	%r221, [%rd6+40];
	xor.b32  	%r337, %r337, %r221;
	ld.global.u32 	%r222, [%rd6+44];
	xor.b32  	%r336, %r336, %r222;
	ld.global.u32 	%r223, [%rd6+48];
	xor.b32  	%r335, %r335, %r223;
	ld.global.u32 	%r224, [%rd6+52];
	xor.b32  	%r334, %r334, %r224;
	ld.global.u32 	%r225, [%rd6+56];
	xor.b32  	%r333, %r333, %r225;
$L__BB0_12:
	and.b32  	%r227, %r203, 8;
	setp.eq.s32 	%p7, %r227, 0;
	@%p7 bra 	$L__BB0_14;
	ld.global.u32 	%r228, [%rd6+60];
	xor.b32  	%r337, %r337, %r228;
	ld.global.u32 	%r229, [%rd6+64];
	xor.b32  	%r336, %r336, %r229;
	ld.global.u32 	%r230, [%rd6+68];
	xor.b32  	%r335, %r335, %r230;
	ld.global.u32 	%r231, [%rd6+72];
	xor.b32  	%r334, %r334, %r231;
	ld.global.u32 	%r232, [%rd6+76];
	xor.b32  	%r333, %r333, %r232;
$L__BB0_14:
	and.b32  	%r234, %r203, 16;
	setp.eq.s32 	%p8, %r234, 0;
	@%p8 bra 	$L__BB0_16;
	ld.global.u32 	%r235, [%rd6+80];
	xor.b32  	%r337, %r337, %r235;
	ld.global.u32 	%r236, [%rd6+84];
	xor.b32  	%r336, %r336, %r236;
	ld.global.u32 	%r237, [%rd6+88];
	xor.b32  	%r335, %r335, %r237;
	ld.global.u32 	%r238, [%rd6+92];
	xor.b32  	%r334, %r334, %r238;
	ld.global.u32 	%r239, [%rd6+96];
	xor.b32  	%r333, %r333, %r239;
$L__BB0_16:
	and.b32  	%r241, %r203, 32;
	setp.eq.s32 	%p9, %r241, 0;
	@%p9 bra 	$L__BB0_18;
	ld.global.u32 	%r242, [%rd6+100];
	xor.b32  	%r337, %r337, %r242;
	ld.global.u32 	%r243, [%rd6+104];
	xor.b32  	%r336, %r336, %r243;
	ld.global.u32 	%r244, [%rd6+108];
	xor.b32  	%r335, %r335, %r244;
	ld.global.u32 	%r245, [%rd6+112];
	xor.b32  	%r334, %r334, %r245;
	ld.global.u32 	%r246, [%rd6+116];
	xor.b32  	%r333, %r333, %r246;
$L__BB0_18:
	and.b32  	%r248, %r203, 64;
	setp.eq.s32 	%p10, %r248, 0;
	@%p10 bra 	$L__BB0_20;
	ld.global.u32 	%r249, [%rd6+120];
	xor.b32  	%r337, %r337, %r249;
	ld.global.u32 	%r250, [%rd6+124];
	xor.b32  	%r336, %r336, %r250;
	ld.global.u32 	%r251, [%rd6+128];
	xor.b32  	%r335, %r335, %r251;
	ld.global.u32 	%r252, [%rd6+132];
	xor.b32  	%r334, %r334, %r252;
	ld.global.u32 	%r253, [%rd6+136];
	xor.b32  	%r333, %r333, %r253;
$L__BB0_20:
	and.b32  	%r255, %r203, 128;
	setp.eq.s32 	%p11, %r255, 0;
	@%p11 bra 	$L__BB0_22;
	ld.global.u32 	%r256, [%rd6+140];
	xor.b32  	%r337, %r337, %r256;
	ld.global.u32 	%r257, [%rd6+144];
	xor.b32  	%r336, %r336, %r257;
	ld.global.u32 	%r258, [%rd6+148];
	xor.b32  	%r335, %r335, %r258;
	ld.global.u32 	%r259, [%rd6+152];
	xor.b32  	%r334, %r334, %r259;
	ld.global.u32 	%r260, [%rd6+156];
	xor.b32  	%r333, %r333, %r260;
$L__BB0_22:
	and.b32  	%r262, %r203, 256;
	setp.eq.s32 	%p12, %r262, 0;
	@%p12 bra 	$L__BB0_24;
	ld.global.u32 	%r263, [%rd6+160];
	xor.b32  	%r337, %r337, %r263;
	ld.global.u32 	%r264, [%rd6+164];
	xor.b32  	%r336, %r336, %r264;
	ld.global.u32 	%r265, [%rd6+168];
	xor.b32  	%r335, %r335, %r265;
	ld.global.u32 	%r266, [%rd6+172];
	xor.b32  	%r334, %r334, %r266;
	ld.global.u32 	%r267, [%rd6+176];
	xor.b32  	%r333, %r333, %r267;
$L__BB0_24:
	and.b32  	%r269, %r203, 512;
	setp.eq.s32 	%p13, %r269, 0;
	@%p13 bra 	$L__BB0_26;
	ld.global.u32 	%r270, [%rd6+180];
	xor.b32  	%r337, %r337, %r270;
	ld.global.u32 	%r271, [%rd6+184];
	xor.b32  	%r336, %r336, %r271;
	ld.global.u32 	%r272, [%rd6+188];
	xor.b32  	%r335, %r335, %r272;
	ld.global.u32 	%r273, [%rd6+192];
	xor.b32  	%r334, %r334, %r273;
	ld.global.u32 	%r274, [%rd6+196];
	xor.b32  	%r333, %r333, %r274;
$L__BB0_26:
	and.b32  	%r276, %r203, 1024;
	setp.eq.s32 	%p14, %r276, 0;
	@%p14 bra 	$L__BB0_28;
	ld.global.u32 	%r277, [%rd6+200];
	xor.b32  	%r337, %r337, %r277;
	ld.global.u32 	%r278, [%rd6+204];
	xor.b32  	%r336, %r336, %r278;
	ld.global.u32 	%r279, [%rd6+208];
	xor.b32  	%r335, %r335, %r279;
	ld.global.u32 	%r280, [%rd6+212];
	xor.b32  	%r334, %r334, %r280;
	ld.global.u32 	%r281, [%rd6+216];
	xor.b32  	%r333, %r333, %r281;
$L__BB0_28:
	and.b32  	%r283, %r203, 2048;
	setp.eq.s32 	%p15, %r283, 0;
	@%p15 bra 	$L__BB0_30;
	ld.global.u32 	%r284, [%rd6+220];
	xor.b32  	%r337, %r337, %r284;
	ld.global.u32 	%r285, [%rd6+224];
	xor.b32  	%r336, %r336, %r285;
	ld.global.u32 	%r286, [%rd6+228];
	xor.b32  	%r335, %r335, %r286;
	ld.global.u32 	%r287, [%rd6+232];
	xor.b32  	%r334, %r334, %r287;
	ld.global.u32 	%r288, [%rd6+236];
	xor.b32  	%r333, %r333, %r288;
$L__BB0_30:
	and.b32  	%r290, %r203, 4096;
	setp.eq.s32 	%p16, %r290, 0;
	@%p16 bra 	$L__BB0_32;
	ld.global.u32 	%r291, [%rd6+240];
	xor.b32  	%r337, %r337, %r291;
	ld.global.u32 	%r292, [%rd6+244];
	xor.b32  	%r336, %r336, %r292;
	ld.global.u32 	%r293, [%rd6+248];
	xor.b32  	%r335, %r335, %r293;
	ld.global.u32 	%r294, [%rd6+252];
	xor.b32  	%r334, %r334, %r294;
	ld.global.u32 	%r295, [%rd6+256];
	xor.b32  	%r333, %r333, %r295;
$L__BB0_32:
	and.b32  	%r297, %r203, 8192;
	setp.eq.s32 	%p17, %r297, 0;
	@%p17 bra 	$L__BB0_34;
	ld.global.u32 	%r298, [%rd6+260];
	xor.b32  	%r337, %r337, %r298;
	ld.global.u32 	%r299, [%rd6+264];
	xor.b32  	%r336, %r336, %r299;
	ld.global.u32 	%r300, [%rd6+268];
	xor.b32  	%r335, %r335, %r300;
	ld.global.u32 	%r301, [%rd6+272];
	xor.b32  	%r334, %r334, %r301;
	ld.global.u32 	%r302, [%rd6+276];
	xor.b32  	%r333, %r333, %r302;
$L__BB0_34:
	and.b32  	%r304, %r203, 16384;
	setp.eq.s32 	%p18, %r304, 0;
	@%p18 bra 	$L__BB0_36;
	ld.global.u32 	%r305, [%rd6+280];
	xor.b32  	%r337, %r337, %r305;
	ld.global.u32 	%r306, [%rd6+284];
	xor.b32  	%r336, %r336, %r306;
	ld.global.u32 	%r307, [%rd6+288];
	xor.b32  	%r335, %r335, %r307;
	ld.global.u32 	%r308, [%rd6+292];
	xor.b32  	%r334, %r334, %r308;
	ld.global.u32 	%r309, [%rd6+296];
	xor.b32  	%r333, %r333, %r309;
$L__BB0_36:
	and.b32  	%r311, %r203, 32768;
	setp.eq.s32 	%p19, %r311, 0;
	@%p19 bra 	$L__BB0_38;
	ld.global.u32 	%r312, [%rd6+300];
	xor.b32  	%r337, %r337, %r312;
	ld.global.u32 	%r313, [%rd6+304];
	xor.b32  	%r336, %r336, %r313;
	ld.global.u32 	%r314, [%rd6+308];
	xor.b32  	%r335, %r335, %r314;
	ld.global.u32 	%r315, [%rd6+312];
	xor.b32  	%r334, %r334, %r315;
	ld.global.u32 	%r316, [%rd6+316];
	xor.b32  	%r333, %r333, %r316;
$L__BB0_38:
	add.s32 	%r332, %r332, 16;
	setp.ne.s32 	%p20, %r332, 32;
	@%p20 bra 	$L__BB0_6;
	mad.lo.s32 	%r317, %r326, -31, %r11;
	add.s32 	%r326, %r317, 1;
	setp.ne.s32 	%p21, %r326, 5;
	@%p21 bra 	$L__BB0_5;
	st.global.u32 	[%rd2+4], %r337;
	st.global.u32 	[%rd2+8], %r336;
	st.global.u32 	[%rd2+12], %r335;
	st.global.u32 	[%rd2+16], %r334;
	st.global.u32 	[%rd2+20], %r333;
	add.s32 	%r320, %r320, 1;
	setp.lt.u32 	%p22, %r320, %r2;
	@%p22 bra 	$L__BB0_4;
$L__BB0_41:
	shr.u64 	%rd7, %rd18, 2;
	add.s32 	%r319, %r319, 1;
	setp.gt.u64 	%p23, %rd18, 3;
	mov.u64 	%rd18, %rd7;
	@%p23 bra 	$L__BB0_2;
$L__BB0_42:
	mov.b32 	%r318, 0;
	st.global.v2.u32 	[%rd2+24], {%r318, %r318};
	st.global.u32 	[%rd2+32], %r318;
	mov.b64 	%rd17, 0;
	st.global.u64 	[%rd2+40], %rd17;
	ret;

}
	// .globl	_Z15matrixRandomizePdiiP17curandStateXORWOW
.visible .entry _Z15matrixRandomizePdiiP17curandStateXORWOW(
	.param .u64 .ptr .align 1 _Z15matrixRandomizePdiiP17curandStateXORWOW_param_0,
	.param .u32 _Z15matrixRandomizePdiiP17curandStateXORWOW_param_1,
	.param .u32 _Z15matrixRandomizePdiiP17curandStateXORWOW_param_2,
	.param .u64 .ptr .align 1 _Z15matrixRandomizePdiiP17curandStateXORWOW_param_3
)
{
	.reg .pred 	%p<2>;
	.reg .b32 	%r<23>;
	.reg .b32 	%f<3>;
	.reg .b64 	%rd<9>;
	.reg .b64 	%fd<2>;

	ld.param.u64 	%rd1, [_Z15matrixRandomizePdiiP17curandStateXORWOW_param_0];
	ld.param.u32 	%r2, [_Z15matrixRandomizePdiiP17curandStateXORWOW_param_1];
	ld.param.u32 	%r3, [_Z15matrixRandomizePdiiP17curandStateXORWOW_param_2];
	ld.param.u64 	%rd2, [_Z15matrixRandomizePdiiP17curandStateXORWOW_param_3];
	mov.u32 	%r4, %ctaid.x;
	mov.u32 	%r5, %ntid.x;
	mov.u32 	%r6, %tid.x;
	mad.lo.s32 	%r1, %r4, %r5, %r6;
	mul.lo.s32 	%r7, %r3, %r2;
	setp.ge.s32 	%p1, %r1, %r7;
	@%p1 bra 	$L__BB1_2;
	cvta.to.global.u64 	%rd3, %rd2;
	cvta.to.global.u64 	%rd4, %rd1;
	mul.wide.s32 	%rd5, %r1, 48;
	add.s64 	%rd6, %rd3, %rd5;
	ld.global.v2.u32 	{%r8, %r9}, [%rd6];
	shr.u32 	%r10, %r9, 2;
	xor.b32  	%r11, %r10, %r9;
	ld.global.v2.u32 	{%r12, %r13}, [%rd6+8];
	ld.global.v2.u32 	{%r14, %r15}, [%rd6+16];
	st.global.v2.u32 	[%rd6+8], {%r13, %r14};
	shl.b32 	%r16, %r15, 4;
	shl.b32 	%r17, %r11, 1;
	xor.b32  	%r18, %r17, %r16;
	xor.b32  	%r19, %r18, %r11;
	xor.b32  	%r20, %r19, %r15;
	st.global.v2.u32 	[%rd6+16], {%r15, %r20};
	add.s32 	%r21, %r8, 362437;
	st.global.v2.u32 	[%rd6], {%r21, %r12};
	add.s32 	%r22, %r20, %r21;
	cvt.rn.f32.u32 	%f1, %r22;
	fma.rn.f32 	%f2, %f1, 0f2F800000, 0f2F000000;
	cvt.f64.f32 	%fd1, %f2;
	mul.wide.s32 	%rd7, %r1, 8;
	add.s64 	%rd8, %rd4, %rd7;
	st.global.f64 	[%rd8], %fd1;
$L__BB1_2:
	ret;

}
	// .globl	_Z9matrixAddPKdS0_Pdii
.visible .entry _Z9matrixAddPKdS0_Pdii(
	.param .u64 .ptr .align 1 _Z9matrixAddPKdS0_Pdii_param_0,
	.param .u64 .ptr .align 1 _Z9matrixAddPKdS0_Pdii_param_1,
	.param .u64 .ptr .align 1 _Z9matrixAddPKdS0_Pdii_param_2,
	.param .u32 _Z9matrixAddPKdS0_Pdii_param_3,
	.param .u32 _Z9matrixAddPKdS0_Pdii_param_4
)
{
	.reg .pred 	%p<2>;
	.reg .b32 	%r<8>;
	.reg .b64 	%rd<11>;
	.reg .b64 	%fd<4>;

	ld.param.u64 	%rd1, [_Z9matrixAddPKdS0_Pdii_param_0];
	ld.param.u64 	%rd2, [_Z9matrixAddPKdS0_Pdii_param_1];
	ld.param.u64 	%rd3, [_Z9matrixAddPKdS0_Pdii_param_2];
	ld.param.u32 	%r2, [_Z9matrixAddPKdS0_Pdii_param_3];
	ld.param.u32 	%r3, [_Z9matrixAddPKdS0_Pdii_param_4];
	mov.u32 	%r4, %ctaid.x;
	mov.u32 	%r5, %ntid.x;
	mov.u32 	%r6, %tid.x;
	mad.lo.s32 	%r1, %r4, %r5, %r6;
	mul.lo.s32 	%r7, %r3, %r2;
	setp.ge.s32 	%p1, %r1, %r7;
	@%p1 bra 	$L__BB2_2;
	cvta.to.global.u64 	%rd4, %rd1;
	cvta.to.global.u64 	%rd5, %rd2;
	cvta.to.global.u64 	%rd6, %rd3;
	mul.wide.s32 	%rd7, %r1, 8;
	add.s64 	%rd8, %rd4, %rd7;
	ld.global.nc.f64 	%fd1, [%rd8];
	add.s64 	%rd9, %rd5, %rd7;
	ld.global.nc.f64 	%fd2, [%rd9];
	add.f64 	%fd3, %fd1, %fd2;
	add.s64 	%rd10, %rd6, %rd7;
	st.global.f64 	[%rd10], %fd3;
$L__BB2_2:
	ret;

}
	// .globl	_Z9matrixSubPKdS0_Pdii
.visible .entry _Z9matrixSubPKdS0_Pdii(
	.param .u64 .ptr .align 1 _Z9matrixSubPKdS0_Pdii_param_0,
	.param .u64 .ptr .align 1 _Z9matrixSubPKdS0_Pdii_param_1,
	.param .u64 .ptr .align 1 _Z9matrixSubPKdS0_Pdii_param_2,
	.param .u32 _Z9matrixSubPKdS0_Pdii_param_3,
	.param .u32 _Z9matrixSubPKdS0_Pdii_param_4
)
{
	.reg .pred 	%p<2>;
	.reg .b32 	%r<8>;
	.reg .b64 	%rd<11>;
	.reg .b64 	%fd<4>;

	ld.param.u64 	%rd1, [_Z9matrixSubPKdS0_Pdii_param_0];
	ld.param.u64 	%rd2, [_Z9matrixSubPKdS0_Pdii_param_1];
	ld.param.u64 	%rd3, [_Z9matrixSubPKdS0_Pdii_param_2];
	ld.param.u32 	%r2, [_Z9matrixSubPKdS0_Pdii_param_3];
	ld.param.u32 	%r3, [_Z9matrixSubPKdS0_Pdii_param_4];
	mov.u32 	%r4, %ctaid.x;
	mov.u32 	%r5, %ntid.x;
	mov.u32 	%r6, %tid.x;
	mad.lo.s32 	%r1, %r4, %r5, %r6;
	mul.lo.s32 	%r7, %r3, %r2;
	setp.ge.s32 	%p1, %r1, %r7;
	@%p1 bra 	$L__BB3_2;
	cvta.to.global.u64 	%rd4, %rd1;
	cvta.to.global.u64 	%rd5, %rd2;
	cvta.to.global.u64 	%rd6, %rd3;
	mul.wide.s32 	%rd7, %r1, 8;
	add.s64 	%rd8, %rd4, %rd7;
	ld.global.nc.f64 	%fd1, [%rd8];
	add.s64 	%rd9, %rd5, %rd7;
	ld.global.nc.f64 	%fd2, [%rd9];
	sub.f64 	%fd3, %fd1, %fd2;
	add.s64 	%rd10, %rd6, %rd7;
	st.global.f64 	[%rd10], %fd3;
$L__BB3_2:
	ret;

}
	// .globl	_Z9matrixMulPKdS0_Pdiii
.visible .entry _Z9matrixMulPKdS0_Pdiii(
	.param .u64 .ptr .align 1 _Z9matrixMulPKdS0_Pdiii_param_0,
	.param .u64 .ptr .align 1 _Z9matrixMulPKdS0_Pdiii_param_1,
	.param .u64 .ptr .align 1 _Z9matrixMulPKdS0_Pdiii_param_2,
	.param .u32 _Z9matrixMulPKdS0_Pdiii_param_3,
	.param .u32 _Z9matrixMulPKdS0_Pdiii_param_4,
	.param .u32 _Z9matrixMulPKdS0_Pdiii_param_5
)
{
	.reg .pred 	%p<12>;
	.reg .b32 	%r<43>;
	.reg .b64 	%rd<13>;
	.reg .b64 	%fd<63>;
	// demoted variable
	.shared .align 8 .b8 _ZZ9matrixMulPKdS0_PdiiiE7sharedA[2048];
	// demoted variable
	.shared .align 8 .b8 _ZZ9matrixMulPKdS0_PdiiiE7sharedB[2048];
	ld.param.u64 	%rd3, [_Z9matrixMulPKdS0_Pdiii_param_0];
	ld.param.u64 	%rd4, [_Z9matrixMulPKdS0_Pdiii_param_1];
	ld.param.u64 	%rd5, [_Z9matrixMulPKdS0_Pdiii_param_2];
	ld.param.u32 	%r24, [_Z9matrixMulPKdS0_Pdiii_param_3];
	ld.param.u32 	%r25, [_Z9matrixMulPKdS0_Pdiii_param_4];
	ld.param.u32 	%r26, [_Z9matrixMulPKdS0_Pdiii_param_5];
	mov.u32 	%r27, %ctaid.y;
	shl.b32 	%r28, %r27, 4;
	mov.u32 	%r40, %tid.y;
	add.s32 	%r2, %r28, %r40;
	mov.u32 	%r29, %ctaid.x;
	shl.b32 	%r3, %r29, 4;
	mov.u32 	%r38, %tid.x;
	add.s32 	%r5, %r3, %r38;
	setp.lt.s32 	%p1, %r25, 1;
	mov.f64 	%fd62, 0d0000000000000000;
	@%p1 bra 	$L__BB4_7;
	add.s32 	%r30, %r25, 15;
	shr.u32 	%r31, %r30, 4;
	shl.b32 	%r32, %r40, 7;
	mov.u32 	%r33, _ZZ9matrixMulPKdS0_PdiiiE7sharedA;
	add.s32 	%r6, %r33, %r32;
	shl.b32 	%r34, %r38, 3;
	add.s32 	%r7, %r6, %r34;
	mov.u32 	%r35, _ZZ9matrixMulPKdS0_PdiiiE7sharedB;
	add.s32 	%r9, %r35, %r34;
	add.s32 	%r8, %r9, %r32;
	neg.s32 	%r42, %r31;
	mad.lo.s32 	%r36, %r40, %r26, %r38;
	add.s32 	%r41, %r36, %r3;
	shl.b32 	%r12, %r26, 4;
	mad.lo.s32 	%r39, %r25, %r2, %r38;
	cvta.to.global.u64 	%rd1, %rd3;
	cvta.to.global.u64 	%rd2, %rd4;
	mov.f64 	%fd62, 0d0000000000000000;
$L__BB4_2:
	setp.ge.s32 	%p2, %r2, %r24;
	setp.ge.u32 	%p3, %r38, %r25;
	mov.f64 	%fd60, 0d0000000000000000;
	or.pred  	%p4, %p2, %p3;
	@%p4 bra 	$L__BB4_4;
	mul.wide.u32 	%rd6, %r39, 8;
	add.s64 	%rd7, %rd1, %rd6;
	ld.global.nc.f64 	%fd60, [%rd7];
$L__BB4_4:
	setp.ge.s32 	%p5, %r5, %r26;
	st.shared.f64 	[%r7], %fd60;
	setp.ge.u32 	%p6, %r40, %r25;
	mov.f64 	%fd61, 0d0000000000000000;
	or.pred  	%p7, %p5, %p6;
	@%p7 bra 	$L__BB4_6;
	mul.wide.u32 	%rd8, %r41, 8;
	add.s64 	%rd9, %rd2, %rd8;
	ld.global.nc.f64 	%fd61, [%rd9];
$L__BB4_6:
	st.shared.f64 	[%r8], %fd61;
	bar.sync 	0;
	ld.shared.f64 	%fd12, [%r6];
	ld.shared.f64 	%fd13, [%r9];
	fma.rn.f64 	%fd14, %fd12, %fd13, %fd62;
	ld.shared.f64 	%fd15, [%r6+8];
	ld.shared.f64 	%fd16, [%r9+128];
	fma.rn.f64 	%fd17, %fd15, %fd16, %fd14;
	ld.shared.f64 	%fd18, [%r6+16];
	ld.shared.f64 	%fd19, [%r9+256];
	fma.rn.f64 	%fd20, %fd18, %fd19, %fd17;
	ld.shared.f64 	%fd21, [%r6+24];
	ld.shared.f64 	%fd22, [%r9+384];
	fma.rn.f64 	%fd23, %fd21, %fd22, %fd20;
	ld.shared.f64 	%fd24, [%r6+32];
	ld.shared.f64 	%fd25, [%r9+512];
	fma.rn.f64 	%fd26, %fd24, %fd25, %fd23;
	ld.shared.f64 	%fd27, [%r6+40];
	ld.shared.f64 	%fd28, [%r9+640];
	fma.rn.f64 	%fd29, %fd27, %fd28, %fd26;
	ld.shared.f64 	%fd30, [%r6+48];
	ld.shared.f64 	%fd31, [%r9+768];
	fma.rn.f64 	%fd32, %fd30, %fd31, %fd29;
	ld.shared.f64 	%fd33, [%r6+56];
	ld.shared.f64 	%fd34, [%r9+896];
	fma.rn.f64 	%fd35, %fd33, %fd34, %fd32;
	ld.shared.f64 	%fd36, [%r6+64];
	ld.shared.f64 	%fd37, [%r9+1024];
	fma.rn.f64 	%fd38, %fd36, %fd37, %fd35;
	ld.shared.f64 	%fd39, [%r6+72];
	ld.shared.f64 	%fd40, [%r9+1152];
	fma.rn.f64 	%fd41, %fd39, %fd40, %fd38;
	ld.shared.f64 	%fd42, [%r6+80];
	ld.shared.f64 	%fd43, [%r9+1280];
	fma.rn.f64 	%fd44, %fd42, %fd43, %fd41;
	ld.shared.f64 	%fd45, [%r6+88];
	ld.shared.f64 	%fd46, [%r9+1408];
	fma.rn.f64 	%fd47, %fd45, %fd46, %fd44;
	ld.shared.f64 	%fd48, [%r6+96];
	ld.shared.f64 	%fd49, [%r9+1536];
	fma.rn.f64 	%fd50, %fd48, %fd49, %fd47;
	ld.shared.f64 	%fd51, [%r6+104];
	ld.shared.f64 	%fd52, [%r9+1664];
	fma.rn.f64 	%fd53, %fd51, %fd52, %fd50;
	ld.shared.f64 	%fd54, [%r6+112];
	ld.shared.f64 	%fd55, [%r9+1792];
	fma.rn.f64 	%fd56, %fd54, %fd55, %fd53;
	ld.shared.f64 	%fd57, [%r6+120];
	ld.shared.f64 	%fd58, [%r9+1920];
	fma.rn.f64 	%fd62, %fd57, %fd58, %fd56;
	bar.sync 	0;
	add.s32 	%r42, %r42, 1;
	setp.ne.s32 	%p8, %r42, 0;
	add.s32 	%r41, %r41, %r12;
	add.s32 	%r40, %r40, 16;
	add.s32 	%r39, %r39, 16;
	add.s32 	%r38, %r38, 16;
	@%p8 bra 	$L__BB4_2;
$L__BB4_7:
	setp.ge.s32 	%p9, %r2, %r24;
	setp.ge.s32 	%p10, %r5, %r26;
	or.pred  	%p11, %p9, %p10;
	@%p11 bra 	$L__BB4_9;
	mad.lo.s32 	%r37, %r26, %r2, %r5;
	cvta.to.global.u64 	%rd10, %rd5;
	mul.wide.s32 	%rd11, %r37, 8;
	add.s64 	%rd12, %rd10, %rd11;
	st.global.f64 	[%rd12], %fd62;
$L__BB4_9:
	ret;

}
	// .globl	_Z14matrixHadamardPKdS0_Pdii
.visible .entry _Z14matrixHadamardPKdS0_Pdii(
	.param .u64 .ptr .align 1 _Z14matrixHadamardPKdS0_Pdii_param_0,
	.param .u64 .ptr .align 1 _Z14matrixHadamardPKdS0_Pdii_param_1,
	.param .u64 .ptr .align 1 _Z14matrixHadamardPKdS0_Pdii_param_2,
	.param .u32 _Z14matrixHadamardPKdS0_Pdii_param_3,
	.param .u32 _Z14matrixHadamardPKdS0_Pdii_param_4
)
{
	.reg .pred 	%p<2>;
	.reg .b32 	%r<8>;
	.reg .b64 	%rd<11>;
	.reg .b64 	%fd<4>;

	ld.param.u64 	%rd1, [_Z14matrixHadamardPKdS0_Pdii_param_0];
	ld.param.u64 	%rd2, [_Z14matrixHadamardPKdS0_Pdii_param_1];
	ld.param.u64 	%rd3, [_Z14matrixHadamardPKdS0_Pdii_param_2];
	ld.param.u32 	%r2, [_Z14matrixHadamardPKdS0_Pdii_param_3];
	ld.param.u32 	%r3, [_Z14matrixHadamardPKdS0_Pdii_param_4];
	mov.u32 	%r4, %ctaid.x;
	mov.u32 	%r5, %ntid.x;
	mov.u32 	%r6, %tid.x;
	mad.lo.s32 	%r1, %r4, %r5, %r6;
	mul.lo.s32 	%r7, %r3, %r2;
	setp.ge.s32 	%p1, %r1, %r7;
	@%p1 bra 	$L__BB5_2;
	cvta.to.global.u64 	%rd4, %rd1;
	cvta.to.global.u64 	%rd5, %rd2;
	cvta.to.global.u64 	%rd6, %rd3;
	mul.wide.s32 	%rd7, %r1, 8;
	add.s64 	%rd8, %rd4, %rd7;
	ld.global.nc.f64 	%fd1, [%rd8];
	add.s64 	%rd9, %rd5, %rd7;
	ld.global.nc.f64 	%fd2, [%rd9];
	mul.f64 	%fd3, %fd1, %fd2;
	add.s64 	%rd10, %rd6, %rd7;
	st.global.f64 	[%rd10], %fd3;
$L__BB5_2:
	ret;

}


// ===== COMPILED SASS (sm_100) =====

	.target	sm_100

	.elftype	@"ET_EXEC"


//--------------------- .note.nv.tkinfo           --------------------------
	.section	.note.nv.tkinfo,"",@"SHT_NOTE"
	.sectionflags	@"SHF_NOTE_NV_TKINFO"
	.tkinfo
        /*0018*/ 	.word	0x00000002
        /*0030*/ 	.string	""
        /*0030*/ 	.string	"ptxas"
        /*0030*/ 	.string	"Cuda compilation tools, release 13.0, V13.0.88"
        /*0030*/ 	.string	"Build cuda_13.0.r13.0/compiler.36424714_0"
        /*0030*/ 	.string	"-arch sm_100 -m 64 "



//--------------------- .note.nv.cuinfo           --------------------------
	.section	.note.nv.cuinfo,"",@"SHT_NOTE"
	.sectionflags	@"SHF_NOTE_NV_CUINFO"
        /*0018*/ 	.short	0x0002
        /*001a*/ 	.short	0x0064
        /*001c*/ 	.short	0x0082
	.zero		2


//--------------------- .nv.info                  --------------------------
	.section	.nv.info,"",@"SHT_CUDA_INFO"
	.align	4


	//----- nvinfo : EIATTR_REGCOUNT
	.align		4
        /*0000*/ 	.byte	0x04, 0x2f
        /*0002*/ 	.short	(.L_10 - .L_9)
	.align		4
.L_9:
        /*0004*/ 	.word	index@(_Z12setup_kernelP17curandStateXORWOWm)
        /*0008*/ 	.word	0x0000001f


	//----- nvinfo : EIATTR_FRAME_SIZE
	.align		4
.L_10:
        /*000c*/ 	.byte	0x04, 0x11
        /*000e*/ 	.short	(.L_12 - .L_11)
	.align		4
.L_11:
        /*0010*/ 	.word	index@(_Z12setup_kernelP17curandStateXORWOWm)
        /*0014*/ 	.word	0x00000000


	//----- nvinfo : EIATTR_REGCOUNT
	.align		4
.L_12:
        /*0018*/ 	.byte	0x04, 0x2f
        /*001a*/ 	.short	(.L_14 - .L_13)
	.align		4
.L_13:
        /*001c*/ 	.word	index@(_Z15matrixRandomizePdiiP17curandStateXORWOW)
        /*0020*/ 	.word	0x00000014


	//----- nvinfo : EIATTR_FRAME_SIZE
	.align		4
.L_14:
        /*0024*/ 	.byte	0x04, 0x11
        /*0026*/ 	.short	(.L_16 - .L_15)
	.align		4
.L_15:
        /*0028*/ 	.word	index@(_Z15matrixRandomizePdiiP17curandStateXORWOW)
        /*002c*/ 	.word	0x00000000


	//----- nvinfo : EIATTR_REGCOUNT
	.align		4
.L_16:
        /*0030*/ 	.byte	0x04, 0x2f
        /*0032*/ 	.short	(.L_18 - .L_17)
	.align		4
.L_17:
        /*0034*/ 	.word	index@(_Z9matrixAddPKdS0_Pdii)
        /*0038*/ 	.word	0x0000000e


	//----- nvinfo : EIATTR_FRAME_SIZE
	.align		4
.L_18:
        /*003c*/ 	.byte	0x04, 0x11
        /*003e*/ 	.short	(.L_20 - .L_19)
	.align		4
.L_19:
        /*0040*/ 	.word	index@(_Z9matrixAddPKdS0_Pdii)
        /*0044*/ 	.word	0x00000000


	//----- nvinfo : EIATTR_REGCOUNT
	.align		4
.L_20:
        /*0048*/ 	.byte	0x04, 0x2f
        /*004a*/ 	.short	(.L_22 - .L_21)
	.align		4
.L_21:
        /*004c*/ 	.word	index@(_Z9matrixSubPKdS0_Pdii)
        /*0050*/ 	.word	0x0000000e


	//----- nvinfo : EIATTR_FRAME_SIZE
	.align		4
.L_22:
        /*0054*/ 	.byte	0x04, 0x11
        /*0056*/ 	.short	(.L_24 - .L_23)
	.align		4
.L_23:
        /*0058*/ 	.word	index@(_Z9matrixSubPKdS0_Pdii)
        /*005c*/ 	.word	0x00000000


	//----- nvinfo : EIATTR_REGCOUNT
	.align		4
.L_24:
        /*0060*/ 	.byte	0x04, 0x2f
        /*0062*/ 	.short	(.L_26 - .L_25)
	.align		4
.L_25:
        /*0064*/ 	.word	index@(_Z9matrixMulPKdS0_Pdiii)
        /*0068*/ 	.word	0x00000020


	//----- nvinfo : EIATTR_FRAME_SIZE
	.align		4
.L_26:
        /*006c*/ 	.byte	0x04, 0x11
        /*006e*/ 	.short	(.L_28 - .L_27)
	.align		4
.L_27:
        /*0070*/ 	.word	index@(_Z9matrixMulPKdS0_Pdiii)
        /*0074*/ 	.word	0x00000000


	//----- nvinfo : EIATTR_REGCOUNT
	.align		4
.L_28:
        /*0078*/ 	.byte	0x04, 0x2f
        /*007a*/ 	.short	(.L_30 - .L_29)
	.align		4
.L_29:
        /*007c*/ 	.word	index@(_Z14matrixHadamardPKdS0_Pdii)
        /*0080*/ 	.word	0x0000000e


	//----- nvinfo : EIATTR_FRAME_SIZE
	.align		4
.L_30:
        /*0084*/ 	.byte	0x04, 0x11
        /*0086*/ 	.short	(.L_32 - .L_31)
	.align		4
.L_31:
        /*0088*/ 	.word	index@(_Z14matrixHadamardPKdS0_Pdii)
        /*008c*/ 	.word	0x00000000


	//----- nvinfo : EIATTR_MIN_STACK_SIZE
	.align		4
.L_32:
        /*0090*/ 	.byte	0x04, 0x12
        /*0092*/ 	.short	(.L_34 - .L_33)
	.align		4
.L_33:
        /*0094*/ 	.word	index@(_Z14matrixHadamardPKdS0_Pdii)
        /*0098*/ 	.word	0x00000000


	//----- nvinfo : EIATTR_MIN_STACK_SIZE
	.align		4
.L_34:
        /*009c*/ 	.byte	0x04, 0x12
        /*009e*/ 	.short	(.L_36 - .L_35)
	.align		4
.L_35:
        /*00a0*/ 	.word	index@(_Z9matrixMulPKdS0_Pdiii)
        /*00a4*/ 	.word	0x00000000


	//----- nvinfo : EIATTR_MIN_STACK_SIZE
	.align		4
.L_36:
        /*00a8*/ 	.byte	0x04, 0x12
        /*00aa*/ 	.short	(.L_38 - .L_37)
	.align		4
.L_37:
        /*00ac*/ 	.word	index@(_Z9matrixSubPKdS0_Pdii)
        /*00b0*/ 	.word	0x00000000


	//----- nvinfo : EIATTR_MIN_STACK_SIZE
	.align		4
.L_38:
        /*00b4*/ 	.byte	0x04, 0x12
        /*00b6*/ 	.short	(.L_40 - .L_39)
	.align		4
.L_39:
        /*00b8*/ 	.word	index@(_Z9matrixAddPKdS0_Pdii)
        /*00bc*/ 	.word	0x00000000


	//----- nvinfo : EIATTR_MIN_STACK_SIZE
	.align		4
.L_40:
        /*00c0*/ 	.byte	0x04, 0x12
        /*00c2*/ 	.short	(.L_42 - .L_41)
	.align		4
.L_41:
        /*00c4*/ 	.word	index@(_Z15matrixRandomizePdiiP17curandStateXORWOW)
        /*00c8*/ 	.word	0x00000000


	//----- nvinfo : EIATTR_MIN_STACK_SIZE
	.align		4
.L_42:
        /*00cc*/ 	.byte	0x04, 0x12
        /*00ce*/ 	.short	(.L_44 - .L_43)
	.align		4
.L_43:
        /*00d0*/ 	.word	index@(_Z12setup_kernelP17curandStateXORWOWm)
        /*00d4*/ 	.word	0x00000000
.L_44:


//--------------------- .nv.compat                --------------------------
	.section	.nv.compat,"",@"SHT_CUDA_COMPAT_INFO"
	.align	4
        /*0000*/ 	.byte	0x02, 0x09, 0x00, 0x00, 0x02, 0x02, 0x01, 0x00, 0x02, 0x05, 0x05, 0x00, 0x03, 0x07, 0x01, 0x01
        /*0010*/ 	.byte	0x02, 0x03, 0x00, 0x00, 0x02, 0x06, 0x01, 0x00, 0x04, 0x0b, 0x08, 0x00, 0x01, 0x00, 0x00, 0x00
        /*0020*/ 	.byte	0x00, 0x00, 0x00, 0x00


//--------------------- .nv.info._Z14matrixHadamardPKdS0_Pdii --------------------------
	.section	.nv.info._Z14matrixHadamardPKdS0_Pdii,"",@"SHT_CUDA_INFO"
	.sectionflags	@""
	.align	4


	//----- nvinfo : EIATTR_CUDA_API_VERSION
	.align		4
        /*0000*/ 	.byte	0x04, 0x37
        /*0002*/ 	.short	(.L_46 - .L_45)
.L_45:
        /*0004*/ 	.word	0x00000082


	//----- nvinfo : EIATTR_KPARAM_INFO
	.align		4
.L_46:
        /*0008*/ 	.byte	0x04, 0x17
        /*000a*/ 	.short	(.L_48 - .L_47)
.L_47:
        /*000c*/ 	.word	0x00000000
        /*0010*/ 	.short	0x0004
        /*0012*/ 	.short	0x001c
        /*0014*/ 	.byte	0x00, 0xf0, 0x11, 0x00


	//----- nvinfo : EIATTR_KPARAM_INFO
	.align		4
.L_48:
        /*0018*/ 	.byte	0x04, 0x17
        /*001a*/ 	.short	(.L_50 - .L_49)
.L_49:
        /*001c*/ 	.word	0x00000000
        /*0020*/ 	.short	0x0003
        /*0022*/ 	.short	0x0018
        /*0024*/ 	.byte	0x00, 0xf0, 0x11, 0x00


	//----- nvinfo : EIATTR_KPARAM_INFO
	.align		4
.L_50:
        /*0028*/ 	.byte	0x04, 0x17
        /*002a*/ 	.short	(.L_52 - .L_51)
.L_51:
        /*002c*/ 	.word	0x00000000
        /*0030*/ 	.short	0x0002
        /*0032*/ 	.short	0x0010
        /*0034*/ 	.byte	0x00, 0xf5, 0x21, 0x00


	//----- nvinfo : EIATTR_KPARAM_INFO
	.align		4
.L_52:
        /*0038*/ 	.byte	0x04, 0x17
        /*003a*/ 	.short	(.L_54 - .L_53)
.L_53:
        /*003c*/ 	.word	0x00000000
        /*0040*/ 	.short	0x0001
        /*0042*/ 	.short	0x0008
        /*0044*/ 	.byte	0x00, 0xf5, 0x21, 0x00


	//----- nvinfo : EIATTR_KPARAM_INFO
	.align		4
.L_54:
        /*0048*/ 	.byte	0x04, 0x17
        /*004a*/ 	.short	(.L_56 - .L_55)
.L_55:
        /*004c*/ 	.word	0x00000000
        /*0050*/ 	.short	0x0000
        /*0052*/ 	.short	0x0000
        /*0054*/ 	.byte	0x00, 0xf5, 0x21, 0x00


	//----- nvinfo : EIATTR_SPARSE_MMA_MASK
	.align		4
.L_56:
        /*0058*/ 	.byte	0x03, 0x50
        /*005a*/ 	.short	0x0000


	//----- nvinfo : EIATTR_MAXREG_COUNT
	.align		4
        /*005c*/ 	.byte	0x03, 0x1b
        /*005e*/ 	.short	0x00ff


	//----- nvinfo : EIATTR_MERCURY_ISA_VERSION
	.align		4
        /*0060*/ 	.byte	0x03, 0x5f
        /*0062*/ 	.short	0x0101


	//----- nvinfo : EIATTR_VRC_CTA_INIT_COUNT
	.align		4
        /*0064*/ 	.byte	0x02, 0x4a
	.zero		1
	.zero		1


	//----- nvinfo : EIATTR_EXIT_INSTR_OFFSETS
	.align		4
        /*0068*/ 	.byte	0x04, 0x1c
        /*006a*/ 	.short	(.L_58 - .L_57)


	//   ....[0]....
.L_57:
        /*006c*/ 	.word	0x00000080


	//   ....[1]....
        /*0070*/ 	.word	0x00000140


	//----- nvinfo : EIATTR_CBANK_PARAM_SIZE
	.align		4
.L_58:
        /*0074*/ 	.byte	0x03, 0x19
        /*0076*/ 	.short	0x0020


	//----- nvinfo : EIATTR_PARAM_CBANK
	.align		4
        /*0078*/ 	.byte	0x04, 0x0a
        /*007a*/ 	.short	(.L_60 - .L_59)
	.align		4
.L_59:
        /*007c*/ 	.word	index@(.nv.constant0._Z14matrixHadamardPKdS0_Pdii)
        /*0080*/ 	.short	0x0380
        /*0082*/ 	.short	0x0020


	//----- nvinfo : EIATTR_SW_WAR
	.align		4
.L_60:
        /*0084*/ 	.byte	0x04, 0x36
        /*0086*/ 	.short	(.L_62 - .L_61)
.L_61:
        /*0088*/ 	.word	0x00000008
.L_62:


//--------------------- .nv.info._Z9matrixMulPKdS0_Pdiii --------------------------
	.section	.nv.info._Z9matrixMulPKdS0_Pdiii,"",@"SHT_CUDA_INFO"
	.sectionflags	@""
	.align	4


	//----- nvinfo : EIATTR_CUDA_API_VERSION
	.align		4
        /*0000*/ 	.byte	0x04, 0x37
        /*0002*/ 	.short	(.L_64 - .L_63)
.L_63:
        /*0004*/ 	.word	0x00000082


	//----- nvinfo : EIATTR_KPARAM_INFO
	.align		4
.L_64:
        /*0008*/ 	.byte	0x04, 0x17
        /*000a*/ 	.short	(.L_66 - .L_65)
.L_65:
        /*000c*/ 	.word	0x00000000
        /*0010*/ 	.short	0x0005
        /*0012*/ 	.short	0x0020
        /*0014*/ 	.byte	0x00, 0xf0, 0x11, 0x00


	//----- nvinfo : EIATTR_KPARAM_INFO
	.align		4
.L_66:
        /*0018*/ 	.byte	0x04, 0x17
        /*001a*/ 	.short	(.L_68 - .L_67)
.L_67:
        /*001c*/ 	.word	0x00000000
        /*0020*/ 	.short	0x0004
        /*0022*/ 	.short	0x001c
        /*0024*/ 	.byte	0x00, 0xf0, 0x11, 0x00


	//----- nvinfo : EIATTR_KPARAM_INFO
	.align		4
.L_68:
        /*0028*/ 	.byte	0x04, 0x17
        /*002a*/ 	.short	(.L_70 - .L_69)
.L_69:
        /*002c*/ 	.word	0x00000000
        /*0030*/ 	.short	0x0003
        /*0032*/ 	.short	0x0018
        /*0034*/ 	.byte	0x00, 0xf0, 0x11, 0x00


	//----- nvinfo : EIATTR_KPARAM_INFO
	.align		4
.L_70:
        /*0038*/ 	.byte	0x04, 0x17
        /*003a*/ 	.short	(.L_72 - .L_71)
.L_71:
        /*003c*/ 	.word	0x00000000
        /*0040*/ 	.short	0x0002
        /*0042*/ 	.short	0x0010
        /*0044*/ 	.byte	0x00, 0xf5, 0x21, 0x00


	//----- nvinfo : EIATTR_KPARAM_INFO
	.align		4
.L_72:
        /*0048*/ 	.byte	0x04, 0x17
        /*004a*/ 	.short	(.L_74 - .L_73)
.L_73:
        /*004c*/ 	.word	0x00000000
        /*0050*/ 	.short	0x0001
        /*0052*/ 	.short	0x0008
        /*0054*/ 	.byte	0x00, 0xf5, 0x21, 0x00


	//----- nvinfo : EIATTR_KPARAM_INFO
	.align		4
.L_74:
        /*0058*/ 	.byte	0x04, 0x17
        /*005a*/ 	.short	(.L_76 - .L_75)
.L_75:
        /*005c*/ 	.word	0x00000000
        /*0060*/ 	.short	0x0000
        /*0062*/ 	.short	0x0000
        /*0064*/ 	.byte	0x00, 0xf5, 0x21, 0x00


	//----- nvinfo : EIATTR_SPARSE_MMA_MASK
	.align		4
.L_76:
        /*0068*/ 	.byte	0x03, 0x50
        /*006a*/ 	.short	0x0000


	//----- nvinfo : EIATTR_MAXREG_COUNT
	.align		4
        /*006c*/ 	.byte	0x03, 0x1b
        /*006e*/ 	.short	0x00ff


	//----- nvinfo : EIATTR_NUM_BARRIERS
	.align		4
        /*0070*/ 	.byte	0x02, 0x4c
        /*0072*/ 	.byte	0x01
	.zero		1


	//----- nvinfo : EIATTR_MERCURY_ISA_VERSION
	.align		4
        /*0074*/ 	.byte	0x03, 0x5f
        /*0076*/ 	.short	0x0101


	//----- nvinfo : EIATTR_VRC_CTA_INIT_COUNT
	.align		4
        /*0078*/ 	.byte	0x02, 0x4a
	.zero		1
	.zero		1


	//----- nvinfo : EIATTR_EXIT_INSTR_OFFSETS
	.align		4
        /*007c*/ 	.byte	0x04, 0x1c
        /*007e*/ 	.short	(.L_78 - .L_77)


	//   ....[0]....
.L_77:
        /*0080*/ 	.word	0x00000620


	//   ....[1]....
        /*0084*/ 	.word	0x00000670


	//----- nvinfo : EIATTR_CBANK_PARAM_SIZE
	.align		4
.L_78:
        /*0088*/ 	.byte	0x03, 0x19
        /*008a*/ 	.short	0x0024


	//----- nvinfo : EIATTR_PARAM_CBANK
	.align		4
        /*008c*/ 	.byte	0x04, 0x0a
        /*008e*/ 	.short	(.L_80 - .L_79)
	.align		4
.L_79:
        /*0090*/ 	.word	index@(.nv.constant0._Z9matrixMulPKdS0_Pdiii)
        /*0094*/ 	.short	0x0380
        /*0096*/ 	.short	0x0024


	//----- nvinfo : EIATTR_SW_WAR
	.align		4
.L_80:
        /*0098*/ 	.byte	0x04, 0x36
        /*009a*/ 	.short	(.L_82 - .L_81)
.L_81:
        /*009c*/ 	.word	0x00000008
.L_82:


//--------------------- .nv.info._Z9matrixSubPKdS0_Pdii --------------------------
	.section	.nv.info._Z9matrixSubPKdS0_Pdii,"",@"SHT_CUDA_INFO"
	.sectionflags	@""
	.align	4


	//----- nvinfo : EIATTR_CUDA_API_VERSION
	.align		4
        /*0000*/ 	.byte	0x04, 0x37
        /*0002*/ 	.short	(.L_84 - .L_83)
.L_83:
        /*0004*/ 	.word	0x00000082


	//----- nvinfo : EIATTR_KPARAM_INFO
	.align		4
.L_84:
        /*0008*/ 	.byte	0x04, 0x17
        /*000a*/ 	.short	(.L_86 - .L_85)
.L_85:
        /*000c*/ 	.word	0x00000000
        /*0010*/ 	.short	0x0004
        /*0012*/ 	.short	0x001c
        /*0014*/ 	.byte	0x00, 0xf0, 0x11, 0x00


	//----- nvinfo : EIATTR_KPARAM_INFO
	.align		4
.L_86:
        /*0018*/ 	.byte	0x04, 0x17
        /*001a*/ 	.short	(.L_88 - .L_87)
.L_87:
        /*001c*/ 	.word	0x00000000
        /*0020*/ 	.short	0x0003
        /*0022*/ 	.short	0x0018
        /*0024*/ 	.byte	0x00, 0xf0, 0x11, 0x00


	//----- nvinfo : EIATTR_KPARAM_INFO
	.align		4
.L_88:
        /*0028*/ 	.byte	0x04, 0x17
        /*002a*/ 	.short	(.L_90 - .L_89)
.L_89:
        /*002c*/ 	.word	0x00000000
        /*0030*/ 	.short	0x0002
        /*0032*/ 	.short	0x0010
        /*0034*/ 	.byte	0x00, 0xf5, 0x21, 0x00


	//----- nvinfo : EIATTR_KPARAM_INFO
	.align		4
.L_90:
        /*0038*/ 	.byte	0x04, 0x17
        /*003a*/ 	.short	(.L_92 - .L_91)
.L_91:
        /*003c*/ 	.word	0x00000000
        /*0040*/ 	.short	0x0001
        /*0042*/ 	.short	0x0008
        /*0044*/ 	.byte	0x00, 0xf5, 0x21, 0x00


	//----- nvinfo : EIATTR_KPARAM_INFO
	.align		4
.L_92:
        /*0048*/ 	.byte	0x04, 0x17
        /*004a*/ 	.short	(.L_94 - .L_93)
.L_93:
        /*004c*/ 	.word	0x00000000
        /*0050*/ 	.short	0x0000
        /*0052*/ 	.short	0x0000
        /*0054*/ 	.byte	0x00, 0xf5, 0x21, 0x00


	//----- nvinfo : EIATTR_SPARSE_MMA_MASK
	.align		4
.L_94:
        /*0058*/ 	.byte	0x03, 0x50
        /*005a*/ 	.short	0x0000


	//----- nvinfo : EIATTR_MAXREG_COUNT
	.align		4
        /*005c*/ 	.byte	0x03, 0x1b
        /*005e*/ 	.short	0x00ff


	//----- nvinfo : EIATTR_MERCURY_ISA_VERSION
	.align		4
        /*0060*/ 	.byte	0x03, 0x5f
        /*0062*/ 	.short	0x0101


	//----- nvinfo : EIATTR_VRC_CTA_INIT_COUNT
	.align		4
        /*0064*/ 	.byte	0x02, 0x4a
	.zero		1
	.zero		1


	//----- nvinfo : EIATTR_EXIT_INSTR_OFFSETS
	.align		4
        /*0068*/ 	.byte	0x04, 0x1c
        /*006a*/ 	.short	(.L_96 - .L_95)


	//   ....[0]....
.L_95:
        /*006c*/ 	.word	0x00000080


	//   ....[1]....
        /*0070*/ 	.word	0x00000140


	//----- nvinfo : EIATTR_CBANK_PARAM_SIZE
	.align		4
.L_96:
        /*0074*/ 	.byte	0x03, 0x19
        /*0076*/ 	.short	0x0020


	//----- nvinfo : EIATTR_PARAM_CBANK
	.align		4
        /*0078*/ 	.byte	0x04, 0x0a
        /*007a*/ 	.short	(.L_98 - .L_97)
	.align		4
.L_97:
        /*007c*/ 	.word	index@(.nv.constant0._Z9matrixSubPKdS0_Pdii)
        /*0080*/ 	.short	0x0380
        /*0082*/ 	.short	0x0020


	//----- nvinfo : EIATTR_SW_WAR
	.align		4
.L_98:
        /*0084*/ 	.byte	0x04, 0x36
        /*0086*/ 	.short	(.L_100 - .L_99)
.L_99:
        /*0088*/ 	.word	0x00000008
.L_100:


//--------------------- .nv.info._Z9matrixAddPKdS0_Pdii --------------------------
	.section	.nv.info._Z9matrixAddPKdS0_Pdii,"",@"SHT_CUDA_INFO"
	.sectionflags	@""
	.align	4


	//----- nvinfo : EIATTR_CUDA_API_VERSION
	.align		4
        /*0000*/ 	.byte	0x04, 0x37
        /*0002*/ 	.short	(.L_102 - .L_101)
.L_101:
        /*0004*/ 	.word	0x00000082


	//----- nvinfo : EIATTR_KPARAM_INFO
	.align		4
.L_102:
        /*0008*/ 	.byte	0x04, 0x17
        /*000a*/ 	.short	(.L_104 - .L_103)
.L_103:
        /*000c*/ 	.word	0x00000000
        /*0010*/ 	.short	0x0004
        /*0012*/ 	.short	0x001c
        /*0014*/ 	.byte	0x00, 0xf0, 0x11, 0x00


	//----- nvinfo : EIATTR_KPARAM_INFO
	.align		4
.L_104:
        /*0018*/ 	.byte	0x04, 0x17
        /*001a*/ 	.short	(.L_106 - .L_105)
.L_105:
        /*001c*/ 	.word	0x00000000
        /*0020*/ 	.short	0x0003
        /*0022*/ 	.short	0x0018
        /*0024*/ 	.byte	0x00, 0xf0, 0x11, 0x00


	//----- nvinfo : EIATTR_KPARAM_INFO
	.align		4
.L_106:
        /*0028*/ 	.byte	0x04, 0x17
        /*002a*/ 	.short	(.L_108 - .L_107)
.L_107:
        /*002c*/ 	.word	0x00000000
        /*0030*/ 	.short	0x0002
        /*0032*/ 	.short	0x0010
        /*0034*/ 	.byte	0x00, 0xf5, 0x21, 0x00


	//----- nvinfo : EIATTR_KPARAM_INFO
	.align		4
.L_108:
        /*0038*/ 	.byte	0x04, 0x17
        /*003a*/ 	.short	(.L_110 - .L_109)
.L_109:
        /*003c*/ 	.word	0x00000000
        /*0040*/ 	.short	0x0001
        /*0042*/ 	.short	0x0008
        /*0044*/ 	.byte	0x00, 0xf5, 0x21, 0x00


	//----- nvinfo : EIATTR_KPARAM_INFO
	.align		4
.L_110:
        /*0048*/ 	.byte	0x04, 0x17
        /*004a*/ 	.short	(.L_112 - .L_111)
.L_111:
        /*004c*/ 	.word	0x00000000
        /*0050*/ 	.short	0x0000
        /*0052*/ 	.short	0x0000
        /*0054*/ 	.byte	0x00, 0xf5, 0x21, 0x00


	//----- nvinfo : EIATTR_SPARSE_MMA_MASK
	.align		4
.L_112:
        /*0058*/ 	.byte	0x03, 0x50
        /*005a*/ 	.short	0x0000


	//----- nvinfo : EIATTR_MAXREG_COUNT
	.align		4
        /*005c*/ 	.byte	0x03, 0x1b
        /*005e*/ 	.short	0x00ff


	//----- nvinfo : EIATTR_MERCURY_ISA_VERSION
	.align		4
        /*0060*/ 	.byte	0x03, 0x5f
        /*0062*/ 	.short	0x0101


	//----- nvinfo : EIATTR_VRC_CTA_INIT_COUNT
	.align		4
        /*0064*/ 	.byte	0x02, 0x4a
	.zero		1
	.zero		1


	//----- nvinfo : EIATTR_EXIT_INSTR_OFFSETS
	.align		4
        /*0068*/ 	.byte	0x04, 0x1c
        /*006a*/ 	.short	(.L_114 - .L_113)


	//   ....[0]....
.L_113:
        /*006c*/ 	.word	0x00000080


	//   ....[1]....
        /*0070*/ 	.word	0x00000140


	//----- nvinfo : EIATTR_CBANK_PARAM_SIZE
	.align		4
.L_114:
        /*0074*/ 	.byte	0x03, 0x19
        /*0076*/ 	.short	0x0020


	//----- nvinfo : EIATTR_PARAM_CBANK
	.align		4
        /*0078*/ 	.byte	0x04, 0x0a
        /*007a*/ 	.short	(.L_116 - .L_115)
	.align		4
.L_115:
        /*007c*/ 	.word	index@(.nv.constant0._Z9matrixAddPKdS0_Pdii)
        /*0080*/ 	.short	0x0380
        /*0082*/ 	.short	0x0020


	//----- nvinfo : EIATTR_SW_WAR
	.align		4
.L_116:
        /*0084*/ 	.byte	0x04, 0x36
        /*0086*/ 	.short	(.L_118 - .L_117)
.L_117:
        /*0088*/ 	.word	0x00000008
.L_118:


//--------------------- .nv.info._Z15matrixRandomizePdiiP17curandStateXORWOW --------------------------
	.section	.nv.info._Z15matrixRandomizePdiiP17curandStateXORWOW,"",@"SHT_CUDA_INFO"
	.sectionflags	@""
	.align	4


	//----- nvinfo : EIATTR_CUDA_API_VERSION
	.align		4
        /*0000*/ 	.byte	0x04, 0x37
        /*0002*/ 	.short	(.L_120 - .L_119)
.L_119:
        /*0004*/ 	.word	0x00000082


	//----- nvinfo : EIATTR_KPARAM_INFO
	.align		4
.L_120:
        /*0008*/ 	.byte	0x04, 0x17
        /*000a*/ 	.short	(.L_122 - .L_121)
.L_121:
        /*000c*/ 	.word	0x00000000
        /*0010*/ 	.short	0x0003
        /*0012*/ 	.short	0x0010
        /*0014*/ 	.byte	0x00, 0xf5, 0x21, 0x00


	//----- nvinfo : EIATTR_KPARAM_INFO
	.align		4
.L_122:
        /*0018*/ 	.byte	0x04, 0x17
        /*001a*/ 	.short	(.L_124 - .L_123)
.L_123:
        /*001c*/ 	.word	0x00000000
        /*0020*/ 	.short	0x0002
        /*0022*/ 	.short	0x000c
        /*0024*/ 	.byte	0x00, 0xf0, 0x11, 0x00


	//----- nvinfo : EIATTR_KPARAM_INFO
	.align		4
.L_124:
        /*0028*/ 	.byte	0x04, 0x17
        /*002a*/ 	.short	(.L_126 - .L_125)
.L_125:
        /*002c*/ 	.word	0x00000000
        /*0030*/ 	.short	0x0001
        /*0032*/ 	.short	0x0008
        /*0034*/ 	.byte	0x00, 0xf0, 0x11, 0x00


	//----- nvinfo : EIATTR_KPARAM_INFO
	.align		4
.L_126:
        /*0038*/ 	.byte	0x04, 0x17
        /*003a*/ 	.short	(.L_128 - .L_127)
.L_127:
        /*003c*/ 	.word	0x00000000
        /*0040*/ 	.short	0x0000
        /*0042*/ 	.short	0x0000
        /*0044*/ 	.byte	0x00, 0xf5, 0x21, 0x00


	//----- nvinfo : EIATTR_SPARSE_MMA_MASK
	.align		4
.L_128:
        /*0048*/ 	.byte	0x03, 0x50
        /*004a*/ 	.short	0x0000


	//----- nvinfo : EIATTR_MAXREG_COUNT
	.align		4
        /*004c*/ 	.byte	0x03, 0x1b
        /*004e*/ 	.short	0x00ff


	//----- nvinfo : EIATTR_MERCURY_ISA_VERSION
	.align		4
        /*0050*/ 	.byte	0x03, 0x5f
        /*0052*/ 	.short	0x0101


	//----- nvinfo : EIATTR_VRC_CTA_INIT_COUNT
	.align		4
        /*0054*/ 	.byte	0x02, 0x4a
	.zero		1
	.zero		1


	//----- nvinfo : EIATTR_EXIT_INSTR_OFFSETS
	.align		4
        /*0058*/ 	.byte	0x04, 0x1c
        /*005a*/ 	.short	(.L_130 - .L_129)


	//   ....[0]....
.L_129:
        /*005c*/ 	.word	0x00000080


	//   ....[1]....
        /*0060*/ 	.word	0x00000250


	//----- nvinfo : EIATTR_CBANK_PARAM_SIZE
	.align		4
.L_130:
        /*0064*/ 	.byte	0x03, 0x19
        /*0066*/ 	.short	0x0018


	//----- nvinfo : EIATTR_PARAM_CBANK
	.align		4
        /*0068*/ 	.byte	0x04, 0x0a
        /*006a*/ 	.short	(.L_132 - .L_131)
	.align		4
.L_131:
        /*006c*/ 	.word	index@(.nv.constant0._Z15matrixRandomizePdiiP17curandStateXORWOW)
        /*0070*/ 	.short	0x0380
        /*0072*/ 	.short	0x0018


	//----- nvinfo : EIATTR_SW_WAR
	.align		4
.L_132:
        /*0074*/ 	.byte	0x04, 0x36
        /*0076*/ 	.short	(.L_134 - .L_133)
.L_133:
        /*0078*/ 	.word	0x00000008
.L_134:


//--------------------- .nv.info._Z12setup_kernelP17curandStateXORWOWm --------------------------
	.section	.nv.info._Z12setup_kernelP17curandStateXORWOWm,"",@"SHT_CUDA_INFO"
	.sectionflags	@""
	.align	4


	//----- nvinfo : EIATTR_CUDA_API_VERSION
	.align		4
        /*0000*/ 	.byte	0x04, 0x37
        /*0002*/ 	.short	(.L_136 - .L_135)
.L_135:
        /*0004*/ 	.word	0x00000082


	//----- nvinfo : EIATTR_KPARAM_INFO
	.align		4
.L_136:
        /*0008*/ 	.byte	0x04, 0x17
        /*000a*/ 	.short	(.L_138 - .L_137)
.L_137:
        /*000c*/ 	.word	0x00000000
        /*0010*/ 	.short	0x0001
        /*0012*/ 	.short	0x0008
        /*0014*/ 	.byte	0x00, 0xf0, 0x21, 0x00


	//----- nvinfo : EIATTR_KPARAM_INFO
	.align		4
.L_138:
        /*0018*/ 	.byte	0x04, 0x17
        /*001a*/ 	.short	(.L_140 - .L_139)
.L_139:
        /*001c*/ 	.word	0x00000000
        /*0020*/ 	.short	0x0000
        /*0022*/ 	.short	0x0000
        /*0024*/ 	.byte	0x00, 0xf5, 0x21, 0x00


	//----- nvinfo : EIATTR_SPARSE_MMA_MASK
	.align		4
.L_140:
        /*0028*/ 	.byte	0x03, 0x50
        /*002a*/ 	.short	0x0000


	//----- nvinfo : EIATTR_MAXREG_COUNT
	.align		4
        /*002c*/ 	.byte	0x03, 0x1b
        /*002e*/ 	.short	0x00ff


	//----- nvinfo : EIATTR_MERCURY_ISA_VERSION
	.align		4
        /*0030*/ 	.byte	0x03, 0x5f
        /*0032*/ 	.short	0x0101


	//----- nvinfo : EIATTR_VRC_CTA_INIT_COUNT
	.align		4
        /*0034*/ 	.byte	0x02, 0x4a
	.zero		1
	.zero		1


	//----- nvinfo : EIATTR_EXIT_INSTR_OFFSETS
	.align		4
        /*0038*/ 	.byte	0x04, 0x1c
        /*003a*/ 	.short	(.L_142 - .L_141)


	//   ....[0]....
.L_141:
        /*003c*/ 	.word	0x00000ed0


	//----- nvinfo : EIATTR_CRS_STACK_SIZE
	.align		4
.L_142:
        /*0040*/ 	.byte	0x04, 0x1e
        /*0042*/ 	.short	(.L_144 - .L_143)
.L_143:
        /*0044*/ 	.word	0x00000000


	//----- nvinfo : EIATTR_CBANK_PARAM_SIZE
	.align		4
.L_144:
        /*0048*/ 	.byte	0x03, 0x19
        /*004a*/ 	.short	0x0010


	//----- nvinfo : EIATTR_PARAM_CBANK
	.align		4
        /*004c*/ 	.byte	0x04, 0x0a
        /*004e*/ 	.short	(.L_146 - .L_145)
	.align		4
.L_145:
        /*0050*/ 	.word	index@(.nv.constant0._Z12setup_kernelP17curandStateXORWOWm)
        /*0054*/ 	.short	0x0380
        /*0056*/ 	.short	0x0010


	//----- nvinfo : EIATTR_SW_WAR
	.align		4
.L_146:
        /*0058*/ 	.byte	0x04, 0x36
        /*005a*/ 	.short	(.L_148 - .L_147)
.L_147:
        /*005c*/ 	.word	0x00000008
.L_148:


//--------------------- .nv.callgraph             --------------------------
	.section	.nv.callgraph,"",@"SHT_CUDA_CALLGRAPH"
	.align	4
	.sectionentsize	8
	.align		4
        /*0000*/ 	.word	0x00000000
	.align		4
        /*0004*/ 	.word	0xffffffff
	.align		4
        /*0008*/ 	.word	0x00000000
	.align		4
        /*000c*/ 	.word	0xfffffffe
	.align		4
        /*0010*/ 	.word	0x00000000
	.align		4
        /*0014*/ 	.word	0xfffffffd
	.align		4
        /*0018*/ 	.word	0x00000000
	.align		4
        /*001c*/ 	.word	0xfffffffc


//--------------------- .nv.constant4             --------------------------
	.section	.nv.constant4,"a",@progbits
	.align	8
	.align		8
.nv.constant4:
        /*0000*/ 	.dword	precalc_xorwow_matrix
	.align		8
        /*0008*/ 	.dword	precalc_xorwow_offset_matrix
	.align		8
        /*0010*/ 	.dword	mrg32k3aM1
	.align		8
        /*0018*/ 	.dword	mrg32k3aM2
	.align		8
        /*0020*/ 	.dword	mrg32k3aM1SubSeq
	.align		8
        /*0028*/ 	.dword	mrg32k3aM2SubSeq
	.align		8
        /*0030*/ 	.dword	mrg32k3aM1Seq
	.align		8
        /*0038*/ 	.dword	mrg32k3aM2Seq


//--------------------- .nv.constant3             --------------------------
	.section	.nv.constant3,"a",@progbits
	.align	8
.nv.constant3:
	.type		__cr_lgamma_table,@object
	.size		__cr_lgamma_table,(.L_8 - __cr_lgamma_table)
__cr_lgamma_table:
        /*0000*/ 	.byte	0x00, 0x00, 0x00, 0x00, 0x00, 0x00, 0x00, 0x00, 0x00, 0x00, 0x00, 0x00, 0x00, 0x00, 0x00, 0x00
        /*0010*/ 	.byte	0xef, 0x39, 0xfa, 0xfe, 0x42, 0x2e, 0xe6, 0x3f, 0x02, 0x20, 0x2a, 0xfa, 0x0b, 0xab, 0xfc, 0x3f
        /*0020*/ 	.byte	0xf9, 0x2c, 0x92, 0x7c, 0xa7, 0x6c, 0x09, 0x40, 0xc9, 0x79, 0x44, 0x3c, 0x64, 0x26, 0x13, 0x40
        /*0030*/ 	.byte	0xca, 0x01, 0xcf, 0x3a, 0x27, 0x51, 0x1a, 0x40, 0x30, 0xcc, 0x2d, 0xf3, 0xe1, 0x0c, 0x21, 0x40
        /*0040*/ 	.byte	0x0d, 0xb7, 0xfc, 0x82, 0x8e, 0x35, 0x25, 0x40
.L_8:


//--------------------- .text._Z14matrixHadamardPKdS0_Pdii --------------------------
	.section	.text._Z14matrixHadamardPKdS0_Pdii,"ax",@progbits
	.align	128
        .global         _Z14matrixHadamardPKdS0_Pdii
        .type           _Z14matrixHadamardPKdS0_Pdii,@function
        .size           _Z14matrixHadamardPKdS0_Pdii,(.L_x_16 - _Z14matrixHadamardPKdS0_Pdii)
        .other          _Z14matrixHadamardPKdS0_Pdii,@"STO_CUDA_ENTRY STV_DEFAULT"
_Z14matrixHadamardPKdS0_Pdii:
.text._Z14matrixHadamardPKdS0_Pdii:
[----:B------:R-:W-:Y:S01]  /*0000*/  LDC R1, c[0x0][0x37c] ;  /* 0x0000df00ff017b82 */ /* 0x000fe20000000800 */
[----:B------:R-:W0:Y:S07]  /*0010*/  S2R R0, SR_TID.X ;  /* 0x0000000000007919 */ /* 0x000e2e0000002100 */
[----:B------:R-:W0:Y:S01]  /*0020*/  S2UR UR6, SR_CTAID.X ;  /* 0x00000000000679c3 */ /* 0x000e220000002500 */
[----:B------:R-:W1:Y:S07]  /*0030*/  LDCU.64 UR4, c[0x0][0x398] ;  /* 0x00007300ff0477ac */ /* 0x000e6e0008000a00 */
[----:B------:R-:W0:Y:S01]  /*0040*/  LDC R11, c[0x0][0x360] ;  /* 0x0000d800ff0b7b82 */ /* 0x000e220000000800 */
[----:B-1----:R-:W-:Y:S01]  /*0050*/  UIMAD UR4, UR5, UR4, URZ ;  /* 0x00000004050472a4 */ /* 0x002fe2000f8e02ff */
[----:B0-----:R-:W-:-:S05]  /*0060*/  IMAD R11, R11, UR6, R0 ;  /* 0x000000060b0b7c24 */ /* 0x001fca000f8e0200 */
[----:B------:R-:W-:-:S13]  /*0070*/  ISETP.GE.AND P0, PT, R11, UR4, PT ;  /* 0x000000040b007c0c */ /* 0x000fda000bf06270 */
[----:B------:R-:W-:Y:S05]  /*0080*/  @P0 EXIT ;  /* 0x000000000000094d */ /* 0x000fea0003800000 */
[----:B------:R-:W0:Y:S01]  /*0090*/  LDC.64 R2, c[0x0][0x380] ;  /* 0x0000e000ff027b82 */ /* 0x000e220000000a00 */
[----:B------:R-:W1:Y:S07]  /*00a0*/  LDCU.64 UR4, c[0x0][0x358] ;  /* 0x00006b00ff0477ac */ /* 0x000e6e0008000a00 */
[----:B------:R-:W2:Y:S08]  /*00b0*/  LDC.64 R4, c[0x0][0x388] ;  /* 0x0000e200ff047b82 */ /* 0x000eb00000000a00 */
[----:B------:R-:W3:Y:S01]  /*00c0*/  LDC.64 R8, c[0x0][0x390] ;  /* 0x0000e400ff087b82 */ /* 0x000ee20000000a00 */
[----:B0-----:R-:W-:-:S06]  /*00d0*/  IMAD.WIDE R2, R11, 0x8, R2 ;  /* 0x000000080b027825 */ /* 0x001fcc00078e0202 */
[----:B-1----:R-:W4:Y:S01]  /*00e0*/  LDG.E.64.CONSTANT R2, desc[UR4][R2.64] ;  /* 0x0000000402027981 */ /* 0x002f22000c1e9b00 */
[----:B--2---:R-:W-:-:S06]  /*00f0*/  IMAD.WIDE R4, R11, 0x8, R4 ;  /* 0x000000080b047825 */ /* 0x004fcc00078e0204 */
[----:B------:R-:W4:Y:S01]  /*0100*/  LDG.E.64.CONSTANT R4, desc[UR4][R4.64] ;  /* 0x0000000404047981 */ /* 0x000f22000c1e9b00 */
[----:B---3--:R-:W-:Y:S01]  /*0110*/  IMAD.WIDE R8, R11, 0x8, R8 ;  /* 0x000000080b087825 */ /* 0x008fe200078e0208 */
[----:B----4-:R-:W-:-:S07]  /*0120*/  DMUL R6, R2, R4 ;  /* 0x0000000402067228 */ /* 0x010fce0000000000 */
[----:B------:R-:W-:Y:S01]  /*0130*/  STG.E.64 desc[UR4][R8.64], R6 ;  /* 0x0000000608007986 */ /* 0x000fe2000c101b04 */
[----:B------:R-:W-:Y:S05]  /*0140*/  EXIT ;  /* 0x000000000000794d */ /* 0x000fea0003800000 */
.L_x_0:
[----:B------:R-:W-:-:S00]  /*0150*/  BRA `(.L_x_0) ;  /* 0xfffffffc00fc7947 */ /* 0x000fc0000383ffff */
[----:B------:R-:W-:-:S00]  /*0160*/  NOP ;  /* 0x0000000000007918 */ /* 0x000fc00000000000 */
        /* <DEDUP_REMOVED lines=9> */
.L_x_16:


//--------------------- .text._Z9matrixMulPKdS0_Pdiii --------------------------
	.section	.text._Z9matrixMulPKdS0_Pdiii,"ax",@progbits
	.align	128
        .global         _Z9matrixMulPKdS0_Pdiii
        .type           _Z9matrixMulPKdS0_Pdiii,@function
        .size           _Z9matrixMulPKdS0_Pdiii,(.L_x_17 - _Z9matrixMulPKdS0_Pdiii)
        .other          _Z9matrixMulPKdS0_Pdiii,@"STO_CUDA_ENTRY STV_DEFAULT"
_Z9matrixMulPKdS0_Pdiii:
.text._Z9matrixMulPKdS0_Pdiii:
[----:B------:R-:W-:Y:S01]  /*0000*/  LDC R1, c[0x0][0x37c] ;  /* 0x0000df00ff017b82 */ /* 0x000fe20000000800 */
[----:B------:R-:W0:Y:S01]  /*0010*/  S2R R18, SR_CTAID.Y ;  /* 0x0000000000127919 */ /* 0x000e220000002600 */
[----:B------:R-:W1:Y:S01]  /*0020*/  LDCU UR10, c[0x0][0x39c] ;  /* 0x00007380ff0a77ac */ /* 0x000e620008000800 */
[----:B------:R-:W-:Y:S01]  /*0030*/  CS2R R10, SRZ ;  /* 0x00000000000a7805 */ /* 0x000fe2000001ff00 */
[----:B------:R-:W0:Y:S01]  /*0040*/  S2R R17, SR_TID.Y ;  /* 0x0000000000117919 */ /* 0x000e220000002200 */
[----:B------:R-:W2:Y:S01]  /*0050*/  LDCU UR14, c[0x0][0x3a0] ;  /* 0x00007400ff0e77ac */ /* 0x000ea20008000800 */
[----:B------:R-:W3:Y:S01]  /*0060*/  S2R R2, SR_CTAID.X ;  /* 0x0000000000027919 */ /* 0x000ee20000002500 */
[----:B------:R-:W4:Y:S01]  /*0070*/  LDCU.64 UR8, c[0x0][0x358] ;  /* 0x00006b00ff0877ac */ /* 0x000f220008000a00 */
[----:B------:R-:W3:Y:S01]  /*0080*/  S2R R16, SR_TID.X ;  /* 0x0000000000107919 */ /* 0x000ee20000002100 */
[----:B-1----:R-:W-:Y:S01]  /*0090*/  UISETP.GE.AND UP0, UPT, UR10, 0x1, UPT ;  /* 0x000000010a00788c */ /* 0x002fe2000bf06270 */
[----:B0-----:R-:W-:-:S02]  /*00a0*/  IMAD R18, R18, 0x10, R17 ;  /* 0x0000001012127824 */ /* 0x001fc400078e0211 */
[----:B---3--:R-:W-:-:S06]  /*00b0*/  IMAD R19, R2, 0x10, R16 ;  /* 0x0000001002137824 */ /* 0x008fcc00078e0210 */
[----:B--2-4-:R-:W-:Y:S05]  /*00c0*/  BRA.U !UP0, `(.L_x_1) ;  /* 0x0000000508487547 */ /* 0x014fea000b800000 */
[----:B------:R-:W0:Y:S01]  /*00d0*/  S2UR UR7, SR_CgaCtaId ;  /* 0x00000000000779c3 */ /* 0x000e220000008800 */
[----:B------:R-:W1:Y:S01]  /*00e0*/  LDCU UR11, c[0x0][0x3a0] ;  /* 0x00007400ff0b77ac */ /* 0x000e620008000800 */
[----:B------:R-:W-:Y:S01]  /*00f0*/  CS2R R10, SRZ ;  /* 0x00000000000a7805 */ /* 0x000fe2000001ff00 */
[----:B------:R-:W-:Y:S01]  /*0100*/  IMAD R6, R18, UR10, R16 ;  /* 0x0000000a12067c24 */ /* 0x000fe2000f8e0210 */
[----:B------:R-:W-:Y:S01]  /*0110*/  UMOV UR5, 0x400 ;  /* 0x0000040000057882 */ /* 0x000fe20000000000 */
[----:B------:R-:W-:-:S03]  /*0120*/  UIADD3 UR4, UPT, UPT, UR10, 0xf, URZ ;  /* 0x0000000f0a047890 */ /* 0x000fc6000fffe0ff */
[----:B------:R-:W2:Y:S01]  /*0130*/  LDC R0, c[0x0][0x3a0] ;  /* 0x0000e800ff007b82 */ /* 0x000ea20000000800 */
[----:B------:R-:W-:Y:S02]  /*0140*/  UIADD3 UR6, UPT, UPT, UR5, 0x800, URZ ;  /* 0x0000080005067890 */ /* 0x000fe4000fffe0ff */
[----:B------:R-:W-:Y:S01]  /*0150*/  USHF.R.U32.HI UR4, URZ, 0x4, UR4 ;  /* 0x00000004ff047899 */ /* 0x000fe20008011604 */
[----:B------:R-:W3:Y:S03]  /*0160*/  LDCU.64 UR12, c[0x0][0x398] ;  /* 0x00007300ff0c77ac */ /* 0x000ee60008000a00 */
[----:B------:R-:W-:Y:S01]  /*0170*/  UIADD3 UR4, UPT, UPT, -UR4, URZ, URZ ;  /* 0x000000ff04047290 */ /* 0x000fe2000fffe1ff */
[----:B-1----:R-:W-:-:S04]  /*0180*/  IMAD R7, R17, UR11, R16 ;  /* 0x0000000b11077c24 */ /* 0x002fc8000f8e0210 */
[----:B------:R-:W-:Y:S01]  /*0190*/  IMAD R7, R2, 0x10, R7 ;  /* 0x0000001002077824 */ /* 0x000fe200078e0207 */
[----:B0-----:R-:W-:Y:S02]  /*01a0*/  ULEA UR6, UR7, UR6, 0x18 ;  /* 0x0000000607067291 */ /* 0x001fe4000f8ec0ff */
[----:B------:R-:W-:-:S04]  /*01b0*/  ULEA UR5, UR7, UR5, 0x18 ;  /* 0x0000000507057291 */ /* 0x000fc8000f8ec0ff */
[----:B------:R-:W-:Y:S02]  /*01c0*/  LEA R3, R16, UR6, 0x3 ;  /* 0x0000000610037c11 */ /* 0x000fe4000f8e18ff */
[----:B------:R-:W-:-:S03]  /*01d0*/  LEA R5, R17, UR5, 0x7 ;  /* 0x0000000511057c11 */ /* 0x000fc6000f8e38ff */
[----:B------:R-:W-:Y:S01]  /*01e0*/  IMAD R2, R17, 0x80, R3 ;  /* 0x0000008011027824 */ /* 0x000fe200078e0203 */
[----:B---3--:R-:W-:-:S07]  /*01f0*/  LEA R4, R16, R5, 0x3 ;  /* 0x0000000510047211 */ /* 0x008fce00078e18ff */
.L_x_2:
[----:B------:R-:W-:Y:S02]  /*0200*/  ISETP.GE.U32.AND P1, PT, R16, UR13, PT ;  /* 0x0000000d10007c0c */ /* 0x000fe4000bf26070 */
[----:B------:R-:W-:Y:S02]  /*0210*/  CS2R R24, SRZ ;  /* 0x0000000000187805 */ /* 0x000fe4000001ff00 */
[----:B------:R-:W-:Y:S02]  /*0220*/  ISETP.GE.U32.AND P0, PT, R17, UR13, PT ;  /* 0x0000000d11007c0c */ /* 0x000fe4000bf06070 */
[----:B------:R-:W-:Y:S02]  /*0230*/  CS2R R26, SRZ ;  /* 0x00000000001a7805 */ /* 0x000fe4000001ff00 */
[----:B------:R-:W-:Y:S02]  /*0240*/  ISETP.GE.OR P1, PT, R18, UR12, P1 ;  /* 0x0000000c12007c0c */ /* 0x000fe40008f26670 */
[----:B--2---:R-:W-:-:S11]  /*0250*/  ISETP.GE.OR P0, PT, R19, R0, P0 ;  /* 0x000000001300720c */ /* 0x004fd60000706670 */
[----:B------:R-:W0:Y:S08]  /*0260*/  @!P1 LDC.64 R12, c[0x0][0x380] ;  /* 0x0000e000ff0c9b82 */ /* 0x000e300000000a00 */
[----:B------:R-:W1:Y:S01]  /*0270*/  @!P0 LDC.64 R8, c[0x0][0x388] ;  /* 0x0000e200ff088b82 */ /* 0x000e620000000a00 */
[----:B0-----:R-:W-:-:S05]  /*0280*/  @!P1 IMAD.WIDE.U32 R28, R6, 0x8, R12 ;  /* 0x00000008061c9825 */ /* 0x001fca00078e000c */
[----:B------:R-:W2:Y:S01]  /*0290*/  @!P1 LDG.E.64.CONSTANT R24, desc[UR8][R28.64] ;  /* 0x000000081c189981 */ /* 0x000ea2000c1e9b00 */
[----:B-1----:R-:W-:-:S05]  /*02a0*/  @!P0 IMAD.WIDE.U32 R20, R7, 0x8, R8 ;  /* 0x0000000807148825 */ /* 0x002fca00078e0008 */
[----:B------:R-:W3:Y:S04]  /*02b0*/  @!P0 LDG.E.64.CONSTANT R26, desc[UR8][R20.64] ;  /* 0x00000008141a8981 */ /* 0x000ee8000c1e9b00 */
[----:B--2---:R-:W-:Y:S04]  /*02c0*/  STS.64 [R4], R24 ;  /* 0x0000001804007388 */ /* 0x004fe80000000a00 */
[----:B---3--:R-:W-:Y:S01]  /*02d0*/  STS.64 [R2], R26 ;  /* 0x0000001a02007388 */ /* 0x008fe20000000a00 */
[----:B------:R-:W-:Y:S06]  /*02e0*/  BAR.SYNC.DEFER_BLOCKING 0x0 ;  /* 0x0000000000007b1d */ /* 0x000fec0000010000 */
[----:B------:R-:W-:Y:S04]  /*02f0*/  LDS.64 R8, [R3] ;  /* 0x0000000003087984 */ /* 0x000fe80000000a00 */
[----:B------:R-:W0:Y:S04]  /*0300*/  LDS.128 R12, [R5] ;  /* 0x00000000050c7984 */ /* 0x000e280000000c00 */
[----:B------:R-:W1:Y:S04]  /*0310*/  LDS.64 R20, [R3+0x80] ;  /* 0x0000800003147984 */ /* 0x000e680000000a00 */
[----:B------:R-:W-:Y:S04]  /*0320*/  LDS.64 R22, [R3+0x100] ;  /* 0x0001000003167984 */ /* 0x000fe80000000a00 */
[----:B------:R-:W-:Y:S01]  /*0330*/  LDS.64 R24, [R3+0x200] ;  /* 0x0002000003187984 */ /* 0x000fe20000000a00 */
[----:B0-----:R-:W-:-:S03]  /*0340*/  DFMA R12, R12, R8, R10 ;  /* 0x000000080c0c722b */ /* 0x001fc6000000000a */
[----:B------:R-:W0:Y:S05]  /*0350*/  LDS.128 R8, [R5+0x10] ;  /* 0x0000100005087984 */ /* 0x000e2a0000000c00 */
[----:B-1----:R-:W-:Y:S01]  /*0360*/  DFMA R14, R20, R14, R12 ;  /* 0x0000000e140e722b */ /* 0x002fe2000000000c */
[----:B------:R-:W1:Y:S07]  /*0370*/  LDS.64 R20, [R3+0x180] ;  /* 0x0001800003147984 */ /* 0x000e6e0000000a00 */
[----:B0-----:R-:W-:-:S02]  /*0380*/  DFMA R8, R8, R22, R14 ;  /* 0x000000160808722b */ /* 0x001fc4000000000e */
[----:B------:R-:W0:Y:S04]  /*0390*/  LDS.128 R12, [R5+0x20] ;  /* 0x00002000050c7984 */ /* 0x000e280000000c00 */
[----:B------:R-:W-:Y:S02]  /*03a0*/  LDS.64 R22, [R3+0x300] ;  /* 0x0003000003167984 */ /* 0x000fe40000000a00 */
[----:B-1----:R-:W-:Y:S02]  /*03b0*/  DFMA R10, R20, R10, R8 ;  /* 0x0000000a140a722b */ /* 0x002fe40000000008 */
[----:B------:R-:W1:Y:S06]  /*03c0*/  LDS.64 R20, [R3+0x280] ;  /* 0x0002800003147984 */ /* 0x000e6c0000000a00 */
        /* <DEDUP_REMOVED lines=17> */
[----:B------:R-:W2:Y:S02]  /*04e0*/  LDS.64 R22, [R3+0x680] ;  /* 0x0006800003167984 */ /* 0x000ea40000000a00 */
[----:B-1----:R-:W-:Y:S02]  /*04f0*/  DFMA R10, R20, R10, R8 ;  /* 0x0000000a140a722b */ /* 0x002fe40000000008 */
[----:B------:R-:W-:Y:S06]  /*0500*/  LDS.64 R20, [R3+0x700] ;  /* 0x0007000003147984 */ /* 0x000fec0000000a00 */
[----:B0-----:R-:W-:-:S02]  /*0510*/  DFMA R24, R12, R24, R10 ;  /* 0x000000180c18722b */ /* 0x001fc4000000000a */
[----:B------:R-:W0:Y:S04]  /*0520*/  LDS.128 R8, [R5+0x70] ;  /* 0x0000700005087984 */ /* 0x000e280000000c00 */
[----:B------:R-:W1:Y:S02]  /*0530*/  LDS.64 R12, [R3+0x780] ;  /* 0x00078000030c7984 */ /* 0x000e640000000a00 */
[----:B--2---:R-:W-:Y:S01]  /*0540*/  DFMA R14, R22, R14, R24 ;  /* 0x0000000e160e722b */ /* 0x004fe20000000018 */
[----:B------:R-:W-:-:S04]  /*0550*/  UIADD3 UR4, UPT, UPT, UR4, 0x1, URZ ;  /* 0x0000000104047890 */ /* 0x000fc8000fffe0ff */
[----:B------:R-:W-:Y:S01]  /*0560*/  UISETP.NE.AND UP0, UPT, UR4, URZ, UPT ;  /* 0x000000ff0400728c */ /* 0x000fe2000bf05270 */
[----:B------:R-:W-:Y:S01]  /*0570*/  VIADD R17, R17, 0x10 ;  /* 0x0000001011117836 */ /* 0x000fe20000000000 */
[----:B------:R-:W-:Y:S01]  /*0580*/  IADD3 R16, PT, PT, R16, 0x10, RZ ;  /* 0x0000001010107810 */ /* 0x000fe20007ffe0ff */
[----:B------:R-:W-:Y:S01]  /*0590*/  VIADD R6, R6, 0x10 ;  /* 0x0000001006067836 */ /* 0x000fe20000000000 */
[----:B------:R-:W-:Y:S01]  /*05a0*/  LEA R7, R0, R7, 0x4 ;  /* 0x0000000700077211 */ /* 0x000fe200078e20ff */
[----:B0-----:R-:W-:-:S08]  /*05b0*/  DFMA R8, R8, R20, R14 ;  /* 0x000000140808722b */ /* 0x001fd0000000000e */
[----:B-1----:R-:W-:Y:S01]  /*05c0*/  DFMA R10, R12, R10, R8 ;  /* 0x0000000a0c0a722b */ /* 0x002fe20000000008 */
[----:B------:R-:W-:Y:S06]  /*05d0*/  BAR.SYNC.DEFER_BLOCKING 0x0 ;  /* 0x0000000000007b1d */ /* 0x000fec0000010000 */
[----:B------:R-:W-:Y:S05]  /*05e0*/  BRA.U UP0, `(.L_x_2) ;  /* 0xfffffffd00047547 */ /* 0x000fea000b83ffff */
.L_x_1:
[----:B------:R-:W0:Y:S01]  /*05f0*/  LDCU UR4, c[0x0][0x398] ;  /* 0x00007300ff0477ac */ /* 0x000e220008000800 */
[----:B------:R-:W-:-:S04]  /*0600*/  ISETP.GE.AND P0, PT, R19, UR14, PT ;  /* 0x0000000e13007c0c */ /* 0x000fc8000bf06270 */
[----:B0-----:R-:W-:-:S13]  /*0610*/  ISETP.GE.OR P0, PT, R18, UR4, P0 ;  /* 0x0000000412007c0c */ /* 0x001fda0008706670 */
[----:B------:R-:W-:Y:S05]  /*0620*/  @P0 EXIT ;  /* 0x000000000000094d */ /* 0x000fea0003800000 */
[----:B------:R-:W0:Y:S01]  /*0630*/  LDC.64 R2, c[0x0][0x390] ;  /* 0x0000e400ff027b82 */ /* 0x000e220000000a00 */
[----:B------:R-:W-:-:S04]  /*0640*/  IMAD R19, R18, UR14, R19 ;  /* 0x0000000e12137c24 */ /* 0x000fc8000f8e0213 */
[----:B0-----:R-:W-:-:S05]  /*0650*/  IMAD.WIDE R2, R19, 0x8, R2 ;  /* 0x0000000813027825 */ /* 0x001fca00078e0202 */
[----:B------:R-:W-:Y:S01]  /*0660*/  STG.E.64 desc[UR8][R2.64], R10 ;  /* 0x0000000a02007986 */ /* 0x000fe2000c101b08 */
[----:B------:R-:W-:Y:S05]  /*0670*/  EXIT ;  /* 0x000000000000794d */ /* 0x000fea0003800000 */
.L_x_3:
        /* <DEDUP_REMOVED lines=16> */
.L_x_17:


//--------------------- .text._Z9matrixSubPKdS0_Pdii --------------------------
	.section	.text._Z9matrixSubPKdS0_Pdii,"ax",@progbits
	.align	128
        .global         _Z9matrixSubPKdS0_Pdii
        .type           _Z9matrixSubPKdS0_Pdii,@function
        .size           _Z9matrixSubPKdS0_Pdii,(.L_x_18 - _Z9matrixSubPKdS0_Pdii)
        .other          _Z9matrixSubPKdS0_Pdii,@"STO_CUDA_ENTRY STV_DEFAULT"
_Z9matrixSubPKdS0_Pdii:
.text._Z9matrixSubPKdS0_Pdii:
        /* <DEDUP_REMOVED lines=18> */
[----:B----4-:R-:W-:-:S07]  /*0120*/  DADD R6, R2, -R4 ;  /* 0x0000000002067229 */ /* 0x010fce0000000804 */
[----:B------:R-:W-:Y:S01]  /*0130*/  STG.E.64 desc[UR4][R8.64], R6 ;  /* 0x0000000608007986 */ /* 0x000fe2000c101b04 */
[----:B------:R-:W-:Y:S05]  /*0140*/  EXIT ;  /* 0x000000000000794d */ /* 0x000fea0003800000 */
.L_x_4:
        /* <DEDUP_REMOVED lines=11> */
.L_x_18:


//--------------------- .text._Z9matrixAddPKdS0_Pdii --------------------------
	.section	.text._Z9matrixAddPKdS0_Pdii,"ax",@progbits
	.align	128
        .global         _Z9matrixAddPKdS0_Pdii
        .type           _Z9matrixAddPKdS0_Pdii,@function
        .size           _Z9matrixAddPKdS0_Pdii,(.L_x_19 - _Z9matrixAddPKdS0_Pdii)
        .other          _Z9matrixAddPKdS0_Pdii,@"STO_CUDA_ENTRY STV_DEFAULT"
_Z9matrixAddPKdS0_Pdii:
.text._Z9matrixAddPKdS0_Pdii:
        /* <DEDUP_REMOVED lines=18> */
[----:B----4-:R-:W-:-:S07]  /*0120*/  DADD R6, R2, R4 ;  /* 0x0000000002067229 */ /* 0x010fce0000000004 */
[----:B------:R-:W-:Y:S01]  /*0130*/  STG.E.64 desc[UR4][R8.64], R6 ;  /* 0x0000000608007986 */ /* 0x000fe2000c101b04 */
[----:B------:R-:W-:Y:S05]  /*0140*/  EXIT ;  /* 0x000000000000794d */ /* 0x000fea0003800000 */
.L_x_5:
        /* <DEDUP_REMOVED lines=11> */
.L_x_19:


//--------------------- .text._Z15matrixRandomizePdiiP17curandStateXORWOW --------------------------
	.section	.text._Z15matrixRandomizePdiiP17curandStateXORWOW,"ax",@progbits
	.align	128
        .global         _Z15matrixRandomizePdiiP17curandStateXORWOW
        .type           _Z15matrixRandomizePdiiP17curandStateXORWOW,@function
        .size           _Z15matrixRandomizePdiiP17curandStateXORWOW,(.L_x_20 - _Z15matrixRandomizePdiiP17curandStateXORWOW)
        .other          _Z15matrixRandomizePdiiP17curandStateXORWOW,@"STO_CUDA_ENTRY STV_DEFAULT"
_Z15matrixRandomizePdiiP17curandStateXORWOW:
.text._Z15matrixRandomizePdiiP17curandStateXORWOW:
        /* <DEDUP_REMOVED lines=11> */
[----:B------:R-:W2:Y:S01]  /*00b0*/  LDC.64 R12, c[0x0][0x380] ;  /* 0x0000e000ff0c7b82 */ /* 0x000ea20000000a00 */
[----:B0-----:R-:W-:-:S05]  /*00c0*/  IMAD.WIDE R2, R0, 0x30, R2 ;  /* 0x0000003000027825 */ /* 0x001fca00078e0202 */
[----:B-1----:R-:W3:Y:S04]  /*00d0*/  LDG.E.64 R8, desc[UR4][R2.64] ;  /* 0x0000000402087981 */ /* 0x002ee8000c1e1b00 */
[----:B------:R-:W4:Y:S04]  /*00e0*/  LDG.E.64 R4, desc[UR4][R2.64+0x10] ;  /* 0x0000100402047981 */ /* 0x000f28000c1e1b00 */
[----:B------:R-:W5:Y:S01]  /*00f0*/  LDG.E.64 R6, desc[UR4][R2.64+0x8] ;  /* 0x0000080402067981 */ /* 0x000f62000c1e1b00 */
[----:B---3--:R-:W-:Y:S01]  /*0100*/  SHF.R.U32.HI R10, RZ, 0x2, R9 ;  /* 0x00000002ff0a7819 */ /* 0x008fe20000011609 */
[----:B------:R-:W-:-:S03]  /*0110*/  VIADD R8, R8, 0x587c5 ;  /* 0x000587c508087836 */ /* 0x000fc60000000000 */
[----:B------:R-:W-:Y:S01]  /*0120*/  LOP3.LUT R10, R10, R9, RZ, 0x3c, !PT ;  /* 0x000000090a0a7212 */ /* 0x000fe200078e3cff */
[----:B----4-:R-:W-:Y:S01]  /*0130*/  IMAD.SHL.U32 R9, R5, 0x10, RZ ;  /* 0x0000001005097824 */ /* 0x010fe200078e00ff */
[----:B------:R-:W-:Y:S01]  /*0140*/  MOV R15, R4 ;  /* 0x00000004000f7202 */ /* 0x000fe20000000f00 */
[----:B------:R-:W-:Y:S01]  /*0150*/  IMAD.MOV.U32 R16, RZ, RZ, R5 ;  /* 0x000000ffff107224 */ /* 0x000fe200078e0005 */
[C---:B------:R-:W-:Y:S02]  /*0160*/  SHF.L.U32 R11, R10.reuse, 0x1, RZ ;  /* 0x000000010a0b7819 */ /* 0x040fe400000006ff */
[----:B-----5:R-:W-:Y:S02]  /*0170*/  MOV R14, R7 ;  /* 0x00000007000e7202 */ /* 0x020fe40000000f00 */
[----:B------:R-:W-:-:S03]  /*0180*/  LOP3.LUT R10, R10, R11, R9, 0x96, !PT ;  /* 0x0000000b0a0a7212 */ /* 0x000fc600078e9609 */
[----:B------:R-:W-:Y:S01]  /*0190*/  STG.E.64 desc[UR4][R2.64+0x8], R14 ;  /* 0x0000080e02007986 */ /* 0x000fe2000c101b04 */
[----:B------:R-:W-:Y:S01]  /*01a0*/  LOP3.LUT R17, R10, R5, RZ, 0x3c, !PT ;  /* 0x000000050a117212 */ /* 0x000fe200078e3cff */
[----:B------:R-:W-:Y:S02]  /*01b0*/  IMAD.MOV.U32 R10, RZ, RZ, 0x2f800000 ;  /* 0x2f800000ff0a7424 */ /* 0x000fe400078e00ff */
[----:B--2---:R-:W-:Y:S01]  /*01c0*/  IMAD.WIDE R4, R0, 0x8, R12 ;  /* 0x0000000800047825 */ /* 0x004fe200078e020c */
[----:B------:R-:W-:Y:S01]  /*01d0*/  IADD3 R9, PT, PT, R17, R8, RZ ;  /* 0x0000000811097210 */ /* 0x000fe20007ffe0ff */
[----:B------:R-:W-:Y:S03]  /*01e0*/  STG.E.64 desc[UR4][R2.64+0x10], R16 ;  /* 0x0000101002007986 */ /* 0x000fe6000c101b04 */
[----:B------:R-:W-:-:S05]  /*01f0*/  I2FP.F32.U32 R9, R9 ;  /* 0x0000000900097245 */ /* 0x000fca0000201000 */
[----:B------:R-:W-:Y:S01]  /*0200*/  FFMA R10, R9, R10, 1.1641532182693481445e-10 ;  /* 0x2f000000090a7423 */ /* 0x000fe2000000000a */
[----:B------:R-:W-:-:S05]  /*0210*/  IMAD.MOV.U32 R9, RZ, RZ, R6 ;  /* 0x000000ffff097224 */ /* 0x000fca00078e0006 */
[----:B------:R-:W0:Y:S01]  /*0220*/  F2F.F64.F32 R10, R10 ;  /* 0x0000000a000a7310 */ /* 0x000e220000201800 */
[----:B------:R-:W-:Y:S04]  /*0230*/  STG.E.64 desc[UR4][R2.64], R8 ;  /* 0x0000000802007986 */ /* 0x000fe8000c101b04 */
[----:B0-----:R-:W-:Y:S01]  /*0240*/  STG.E.64 desc[UR4][R4.64], R10 ;  /* 0x0000000a04007986 */ /* 0x001fe2000c101b04 */
[----:B------:R-:W-:Y:S05]  /*0250*/  EXIT ;  /* 0x000000000000794d */ /* 0x000fea0003800000 */
.L_x_6:
        /* <DEDUP_REMOVED lines=10> */
.L_x_20:


//--------------------- .text._Z12setup_kernelP17curandStateXORWOWm --------------------------
	.section	.text._Z12setup_kernelP17curandStateXORWOWm,"ax",@progbits
	.align	128
        .global         _Z12setup_kernelP17curandStateXORWOWm
        .type           _Z12setup_kernelP17curandStateXORWOWm,@function
        .size           _Z12setup_kernelP17curandStateXORWOWm,(.L_x_21 - _Z12setup_kernelP17curandStateXORWOWm)
        .other          _Z12setup_kernelP17curandStateXORWOWm,@"STO_CUDA_ENTRY STV_DEFAULT"
_Z12setup_kernelP17curandStateXORWOWm:
.text._Z12setup_kernelP17curandStateXORWOWm:
[----:B------:R-:W-:Y:S01]  /*0000*/  LDC R1, c[0x0][0x37c] ;  /* 0x0000df00ff017b82 */ /* 0x000fe20000000800 */
[----:B------:R-:W0:Y:S07]  /*0010*/  S2R R4, SR_TID.X ;  /* 0x0000000000047919 */ /* 0x000e2e0000002100 */
[----:B------:R-:W1:Y:S01]  /*0020*/  LDC.64 R2, c[0x0][0x388] ;  /* 0x0000e200ff027b82 */ /* 0x000e620000000a00 */
[----:B------:R-:W2:Y:S01]  /*0030*/  LDCU.64 UR4, c[0x0][0x358] ;  /* 0x00006b00ff0477ac */ /* 0x000ea20008000a00 */
[----:B------:R-:W-:Y:S06]  /*0040*/  BSSY.RECONVERGENT B0, `(.L_x_7) ;  /* 0x00000e5000007945 */ /* 0x000fec0003800200 */
[----:B------:R-:W0:Y:S08]  /*0050*/  S2UR UR6, SR_CTAID.X ;  /* 0x00000000000679c3 */ /* 0x000e300000002500 */
[----:B------:R-:W0:Y:S08]  /*0060*/  LDC R13, c[0x0][0x360] ;  /* 0x0000d800ff0d7b82 */ /* 0x000e300000000800 */
[----:B------:R-:W3:Y:S01]  /*0070*/  LDC.64 R6, c[0x0][0x380] ;  /* 0x0000e000ff067b82 */ /* 0x000ee20000000a00 */
[----:B-1----:R-:W-:-:S02]  /*0080*/  LOP3.LUT R0, R2, 0xaad26b49, RZ, 0x3c, !PT ;  /* 0xaad26b4902007812 */ /* 0x002fc400078e3cff */
[----:B------:R-:W-:-:S03]  /*0090*/  LOP3.LUT R2, R3, 0xf7dcefdd, RZ, 0x3c, !PT ;  /* 0xf7dcefdd03027812 */ /* 0x000fc600078e3cff */
[----:B------:R-:W-:Y:S02]  /*00a0*/  IMAD R0, R0, 0x4182bed5, RZ ;  /* 0x4182bed500007824 */ /* 0x000fe400078e02ff */
[----:B------:R-:W-:Y:S02]  /*00b0*/  IMAD R3, R2, -0x658354e5, RZ ;  /* 0x9a7cab1b02037824 */ /* 0x000fe400078e02ff */
[C---:B------:R-:W-:Y:S01]  /*00c0*/  VIADD R5, R0.reuse, 0x75bcd15 ;  /* 0x075bcd1500057836 */ /* 0x040fe20000000000 */
[C---:B------:R-:W-:Y:S01]  /*00d0*/  LOP3.LUT R8, R0.reuse, 0x159a55e5, RZ, 0x3c, !PT ;  /* 0x159a55e500087812 */ /* 0x040fe200078e3cff */
[C---:B------:R-:W-:Y:S01]  /*00e0*/  VIADD R11, R0.reuse, 0x583f19 ;  /* 0x00583f19000b7836 */ /* 0x040fe20000000000 */
[C---:B------:R-:W-:Y:S01]  /*00f0*/  LOP3.LUT R10, R3.reuse, 0x5491333, RZ, 0x3c, !PT ;  /* 0x05491333030a7812 */ /* 0x040fe200078e3cff */
[----:B------:R-:W-:Y:S02]  /*0100*/  VIADD R9, R3, 0x1f123bb5 ;  /* 0x1f123bb503097836 */ /* 0x000fe40000000000 */
[----:B0-----:R-:W-:Y:S01]  /*0110*/  IMAD R13, R13, UR6, R4 ;  /* 0x000000060d0d7c24 */ /* 0x001fe2000f8e0204 */
[----:B------:R-:W-:-:S04]  /*0120*/  IADD3 R4, PT, PT, R0, 0x64f0c9, R3 ;  /* 0x0064f0c900047810 */ /* 0x000fc80007ffe003 */
[C---:B------:R-:W-:Y:S01]  /*0130*/  ISETP.NE.AND P0, PT, R13.reuse, RZ, PT ;  /* 0x000000ff0d00720c */ /* 0x040fe20003f05270 */
[----:B---3--:R-:W-:-:S05]  /*0140*/  IMAD.WIDE R6, R13, 0x30, R6 ;  /* 0x000000300d067825 */ /* 0x008fca00078e0206 */
[----:B--2---:R0:W-:Y:S04]  /*0150*/  STG.E.64 desc[UR4][R6.64], R4 ;  /* 0x0000000406007986 */ /* 0x0041e8000c101b04 */
[----:B------:R0:W-:Y:S04]  /*0160*/  STG.E.64 desc[UR4][R6.64+0x8], R8 ;  /* 0x0000080806007986 */ /* 0x0001e8000c101b04 */
[----:B------:R0:W-:Y:S01]  /*0170*/  STG.E.64 desc[UR4][R6.64+0x10], R10 ;  /* 0x0000100a06007986 */ /* 0x0001e2000c101b04 */
[----:B------:R-:W-:Y:S05]  /*0180*/  @!P0 BRA `(.L_x_8) ;  /* 0x0000000c00408947 */ /* 0x000fea0003800000 */
[----:B------:R-:W-:Y:S01]  /*0190*/  SHF.R.S32.HI R0, RZ, 0x1f, R13 ;  /* 0x0000001fff007819 */ /* 0x000fe2000001140d */
[----:B------:R-:W-:-:S07]  /*01a0*/  IMAD.MOV.U32 R12, RZ, RZ, RZ ;  /* 0x000000ffff0c7224 */ /* 0x000fce00078e00ff */
.L_x_14:
[----:B-1----:R-:W-:Y:S01]  /*01b0*/  LOP3.LUT R2, R13, 0x3, RZ, 0xc0, !PT ;  /* 0x000000030d027812 */ /* 0x002fe200078ec0ff */
[----:B------:R-:W-:Y:S03]  /*01c0*/  BSSY.RECONVERGENT B1, `(.L_x_9) ;  /* 0x00000c6000017945 */ /* 0x000fe60003800200 */
[----:B------:R-:W-:-:S04]  /*01d0*/  ISETP.NE.U32.AND P0, PT, R2, RZ, PT ;  /* 0x000000ff0200720c */ /* 0x000fc80003f05070 */
[----:B------:R-:W-:-:S13]  /*01e0*/  ISETP.NE.AND.EX P0, PT, RZ, RZ, PT, P0 ;  /* 0x000000ffff00720c */ /* 0x000fda0003f05300 */
[----:B------:R-:W-:Y:S05]  /*01f0*/  @!P0 BRA `(.L_x_10) ;  /* 0x0000000c00088947 */ /* 0x000fea0003800000 */
[----:B0-----:R-:W0:Y:S01]  /*0200*/  LDC.64 R8, c[0x4][RZ] ;  /* 0x01000000ff087b82 */ /* 0x001e220000000a00 */
[----:B------:R-:W-:Y:S02]  /*0210*/  IMAD.MOV.U32 R14, RZ, RZ, RZ ;  /* 0x000000ffff0e7224 */ /* 0x000fe400078e00ff */
[----:B0-----:R-:W-:-:S07]  /*0220*/  IMAD.WIDE.U32 R8, R12, 0xc80, R8 ;  /* 0x00000c800c087825 */ /* 0x001fce00078e0008 */
.L_x_13:
[----:B-1----:R-:W-:Y:S01]  /*0230*/  IMAD.MOV.U32 R15, RZ, RZ, RZ ;  /* 0x000000ffff0f7224 */ /* 0x002fe200078e00ff */
[----:B------:R-:W-:Y:S01]  /*0240*/  CS2R R2, SRZ ;  /* 0x0000000000027805 */ /* 0x000fe2000001ff00 */
[----:B------:R-:W-:Y:S01]  /*0250*/  IMAD.MOV.U32 R17, RZ, RZ, RZ ;  /* 0x000000ffff117224 */ /* 0x000fe200078e00ff */
[----:B------:R-:W-:-:S07]  /*0260*/  CS2R R4, SRZ ;  /* 0x0000000000047805 */ /* 0x000fce000001ff00 */
.L_x_12:
[----:B------:R-:W-:-:S05]  /*0270*/  IMAD.WIDE.U32 R10, R17, 0x4, R6 ;  /* 0x00000004110a7825 */ /* 0x000fca00078e0006 */
[----:B------:R0:W5:Y:S01]  /*0280*/  LDG.E R16, desc[UR4][R10.64+0x4] ;  /* 0x000004040a107981 */ /* 0x000162000c1e1900 */
[----:B------:R-:W-:-:S07]  /*0290*/  IMAD.MOV.U32 R19, RZ, RZ, RZ ;  /* 0x000000ffff137224 */ /* 0x000fce00078e00ff */
.L_x_11:
[----:B-----5:R-:W-:Y:S01]  /*02a0*/  SHF.R.U32.HI R24, RZ, R19, R16 ;  /* 0x00000013ff187219 */ /* 0x020fe20000011610 */
[----:B0-----:R-:W-:-:S03]  /*02b0*/  IMAD.SHL.U32 R10, R17, 0x20, RZ ;  /* 0x00000020110a7824 */ /* 0x001fc600078e00ff */
[----:B------:R-:W-:Y:S01]  /*02c0*/  LOP3.LUT R11, R24, 0x1, RZ, 0xc0, !PT ;  /* 0x00000001180b7812 */ /* 0x000fe200078ec0ff */
[----:B------:R-:W-:-:S03]  /*02d0*/  IMAD.IADD R10, R10, 0x1, R19 ;  /* 0x000000010a0a7824 */ /* 0x000fc600078e0213 */
[----:B------:R-:W-:Y:S01]  /*02e0*/  ISETP.NE.U32.AND P0, PT, R11, 0x1, PT ;  /* 0x000000010b00780c */ /* 0x000fe20003f05070 */
[----:B------:R-:W-:-:S03]  /*02f0*/  IMAD R11, R10, 0x5, RZ ;  /* 0x000000050a0b7824 */ /* 0x000fc600078e02ff */
[----:B------:R-:W-:Y:S01]  /*0300*/  R2P PR, R24, 0x7e ;  /* 0x0000007e18007804 */ /* 0x000fe20000000000 */
[----:B------:R-:W-:-:S08]  /*0310*/  IMAD.WIDE.U32 R10, R11, 0x4, R8 ;  /* 0x000000040b0a7825 */ /* 0x000fd000078e0008 */
[----:B------:R-:W2:Y:S04]  /*0320*/  @!P0 LDG.E R18, desc[UR4][R10.64] ;  /* 0x000000040a128981 */ /* 0x000ea8000c1e1900 */
[----:B------:R-:W3:Y:S04]  /*0330*/  @!P0 LDG.E R20, desc[UR4][R10.64+0x10] ;  /* 0x000010040a148981 */ /* 0x000ee8000c1e1900 */
[----:B------:R-:W4:Y:S04]  /*0340*/  @P1 LDG.E R22, desc[UR4][R10.64+0x14] ;  /* 0x000014040a161981 */ /* 0x000f28000c1e1900 */
[----:B------:R-:W4:Y:S04]  /*0350*/  @P2 LDG.E R26, desc[UR4][R10.64+0x28] ;  /* 0x000028040a1a2981 */ /* 0x000f28000c1e1900 */
[----:B------:R-:W4:Y:S04]  /*0360*/  @!P0 LDG.E R21, desc[UR4][R10.64+0x4] ;  /* 0x000004040a158981 */ /* 0x000f28000c1e1900 */
[----:B------:R-:W4:Y:S04]  /*0370*/  @!P0 LDG.E R23, desc[UR4][R10.64+0xc] ;  /* 0x00000c040a178981 */ /* 0x000f28000c1e1900 */
[----:B------:R-:W4:Y:S04]  /*0380*/  @P1 LDG.E R25, desc[UR4][R10.64+0x18] ;  /* 0x000018040a191981 */ /* 0x000f28000c1e1900 */
[----:B------:R-:W4:Y:S04]  /*0390*/  @P3 LDG.E R28, desc[UR4][R10.64+0x3c] ;  /* 0x00003c040a1c3981 */ /* 0x000f28000c1e1900 */
[----:B------:R-:W4:Y:S01]  /*03a0*/  @P6 LDG.E R27, desc[UR4][R10.64+0x7c] ;  /* 0x00007c040a1b6981 */ /* 0x000f22000c1e1900 */
[----:B--2---:R-:W-:-:S03]  /*03b0*/  @!P0 LOP3.LUT R15, R15, R18, RZ, 0x3c, !PT ;  /* 0x000000120f0f8212 */ /* 0x004fc600078e3cff */
[----:B------:R-:W2:Y:S01]  /*03c0*/  @!P0 LDG.E R18, desc[UR4][R10.64+0x8] ;  /* 0x000008040a128981 */ /* 0x000ea2000c1e1900 */
[----:B---3--:R-:W-:-:S03]  /*03d0*/  @!P0 LOP3.LUT R3, R3, R20, RZ, 0x3c, !PT ;  /* 0x0000001403038212 */ /* 0x008fc600078e3cff */
[----:B------:R-:W3:Y:S01]  /*03e0*/  @P1 LDG.E R20, desc[UR4][R10.64+0x24] ;  /* 0x000024040a141981 */ /* 0x000ee2000c1e1900 */
[----:B----4-:R-:W-:-:S03]  /*03f0*/  @P1 LOP3.LUT R15, R15, R22, RZ, 0x3c, !PT ;  /* 0x000000160f0f1212 */ /* 0x010fc600078e3cff */
[----:B------:R-:W4:Y:S01]  /*0400*/  @P2 LDG.E R22, desc[UR4][R10.64+0x38] ;  /* 0x000038040a162981 */ /* 0x000f22000c1e1900 */
[----:B------:R-:W-:-:S03]  /*0410*/  @P2 LOP3.LUT R15, R15, R26, RZ, 0x3c, !PT ;  /* 0x0000001a0f0f2212 */ /* 0x000fc600078e3cff */
[----:B------:R-:W4:Y:S01]  /*0420*/  @P4 LDG.E R26, desc[UR4][R10.64+0x50] ;  /* 0x000050040a1a4981 */ /* 0x000f22000c1e1900 */
[----:B------:R-:W-:-:S03]  /*0430*/  @!P0 LOP3.LUT R4, R4, R21, RZ, 0x3c, !PT ;  /* 0x0000001504048212 */ /* 0x000fc600078e3cff */
[----:B------:R-:W4:Y:S01]  /*0440*/  @P1 LDG.E R21, desc[UR4][R10.64+0x20] ;  /* 0x000020040a151981 */ /* 0x000f22000c1e1900 */
[----:B------:R-:W-:-:S03]  /*0450*/  @!P0 LOP3.LUT R2, R2, R23, RZ, 0x3c, !PT ;  /* 0x0000001702028212 */ /* 0x000fc600078e3cff */
[----:B------:R-:W4:Y:S01]  /*0460*/  @P2 LDG.E R23, desc[UR4][R10.64+0x2c] ;  /* 0x00002c040a172981 */ /* 0x000f22000c1e1900 */
[----:B------:R-:W-:-:S03]  /*0470*/  @P1 LOP3.LUT R4, R4, R25, RZ, 0x3c, !PT ;  /* 0x0000001904041212 */ /* 0x000fc600078e3cff */
[----:B------:R-:W4:Y:S01]  /*0480*/  @P2 LDG.E R25, desc[UR4][R10.64+0x34] ;  /* 0x000034040a192981 */ /* 0x000f22000c1e1900 */
[----:B--2---:R-:W-:-:S03]  /*0490*/  @!P0 LOP3.LUT R5, R5, R18, RZ, 0x3c, !PT ;  /* 0x0000001205058212 */ /* 0x004fc600078e3cff */
[----:B------:R-:W2:Y:S01]  /*04a0*/  @P1 LDG.E R18, desc[UR4][R10.64+0x1c] ;  /* 0x00001c040a121981 */ /* 0x000ea2000c1e1900 */
[----:B---3--:R-:W-:-:S03]  /*04b0*/  @P1 LOP3.LUT R3, R3, R20, RZ, 0x3c, !PT ;  /* 0x0000001403031212 */ /* 0x008fc600078e3cff */
[----:B------:R-:W3:Y:S01]  /*04c0*/  @P2 LDG.E R20, desc[UR4][R10.64+0x30] ;  /* 0x000030040a142981 */ /* 0x000ee2000c1e1900 */
[----:B----4-:R-:W-:-:S03]  /*04d0*/  @P2 LOP3.LUT R3, R3, R22, RZ, 0x3c, !PT ;  /* 0x0000001603032212 */ /* 0x010fc600078e3cff */
[----:B------:R-:W4:Y:S01]  /*04e0*/  @P3 LDG.E R22, desc[UR4][R10.64+0x4c] ;  /* 0x00004c040a163981 */ /* 0x000f22000c1e1900 */
[----:B------:R-:W-:-:S04]  /*04f0*/  @P3 LOP3.LUT R15, R15, R28, RZ, 0x3c, !PT ;  /* 0x0000001c0f0f3212 */ /* 0x000fc800078e3cff */
[----:B------:R-:W-:Y:S02]  /*0500*/  @P4 LOP3.LUT R15, R15, R26, RZ, 0x3c, !PT ;  /* 0x0000001a0f0f4212 */ /* 0x000fe400078e3cff */
[----:B------:R-:W-:Y:S01]  /*0510*/  @P1 LOP3.LUT R2, R2, R21, RZ, 0x3c, !PT ;  /* 0x0000001502021212 */ /* 0x000fe200078e3cff */
[----:B------:R-:W4:Y:S04]  /*0520*/  @P5 LDG.E R26, desc[UR4][R10.64+0x64] ;  /* 0x000064040a1a5981 */ /* 0x000f28000c1e1900 */
[----:B------:R-:W4:Y:S01]  /*0530*/  @P3 LDG.E R21, desc[UR4][R10.64+0x40] ;  /* 0x000040040a153981 */ /* 0x000f22000c1e1900 */
[----:B------:R-:W-:Y:S02]  /*0540*/  @P2 LOP3.LUT R4, R4, R23, RZ, 0x3c, !PT ;  /* 0x0000001704042212 */ /* 0x000fe400078e3cff */
[----:B------:R-:W-:Y:S01]  /*0550*/  @P2 LOP3.LUT R2, R2, R25, RZ, 0x3c, !PT ;  /* 0x0000001902022212 */ /* 0x000fe200078e3cff */
[----:B------:R-:W4:Y:S04]  /*0560*/  @P3 LDG.E R23, desc[UR4][R10.64+0x48] ;  /* 0x000048040a173981 */ /* 0x000f28000c1e1900 */
[----:B------:R-:W4:Y:S01]  /*0570*/  @P4 LDG.E R25, desc[UR4][R10.64+0x54] ;  /* 0x000054040a194981 */ /* 0x000f22000c1e1900 */
[----:B--2---:R-:W-:-:S03]  /*0580*/  @P1 LOP3.LUT R5, R5, R18, RZ, 0x3c, !PT ;  /* 0x0000001205051212 */ /* 0x004fc600078e3cff */
[----:B------:R-:W2:Y:S01]  /*0590*/  @P3 LDG.E R18, desc[UR4][R10.64+0x44] ;  /* 0x000044040a123981 */ /* 0x000ea2000c1e1900 */
[----:B---3--:R-:W-:-:S03]  /*05a0*/  @P2 LOP3.LUT R5, R5, R20, RZ, 0x3c, !PT ;  /* 0x0000001405052212 */ /* 0x008fc600078e3cff */
[----:B------:R-:W3:Y:S01]  /*05b0*/  @P4 LDG.E R20, desc[UR4][R10.64+0x58] ;  /* 0x000058040a144981 */ /* 0x000ee2000c1e1900 */
[----:B----4-:R-:W-:-:S03]  /*05c0*/  @P3 LOP3.LUT R3, R3, R22, RZ, 0x3c, !PT ;  /* 0x0000001603033212 */ /* 0x010fc600078e3cff */
[----:B------:R-:W4:Y:S01]  /*05d0*/  @P4 LDG.E R22, desc[UR4][R10.64+0x60] ;  /* 0x000060040a164981 */ /* 0x000f22000c1e1900 */
[----:B------:R-:W-:Y:S02]  /*05e0*/  LOP3.LUT P0, RZ, R24, 0x80, RZ, 0xc0, !PT ;  /* 0x0000008018ff7812 */ /* 0x000fe4000780c0ff */
[----:B------:R-:W-:Y:S02]  /*05f0*/  @P5 LOP3.LUT R15, R15, R26, RZ, 0x3c, !PT ;  /* 0x0000001a0f0f5212 */ /* 0x000fe400078e3cff */
[----:B------:R-:W4:Y:S01]  /*0600*/  @P6 LDG.E R26, desc[UR4][R10.64+0x78] ;  /* 0x000078040a1a6981 */ /* 0x000f22000c1e1900 */
[----:B------:R-:W-:-:S03]  /*0610*/  @P3 LOP3.LUT R4, R4, R21, RZ, 0x3c, !PT ;  /* 0x0000001504043212 */ /* 0x000fc600078e3cff */
[----:B------:R-:W4:Y:S01]  /*0620*/  @P4 LDG.E R21, desc[UR4][R10.64+0x5c] ;  /* 0x00005c040a154981 */ /* 0x000f22000c1e1900 */
[----:B------:R-:W-:-:S03]  /*0630*/  @P3 LOP3.LUT R2, R2, R23, RZ, 0x3c, !PT ;  /* 0x0000001702023212 */ /* 0x000fc600078e3cff */
[----:B------:R-:W4:Y:S01]  /*0640*/  @P5 LDG.E R23, desc[UR4][R10.64+0x68] ;  /* 0x000068040a175981 */ /* 0x000f22000c1e1900 */
[----:B------:R-:W-:-:S03]  /*0650*/  @P4 LOP3.LUT R4, R4, R25, RZ, 0x3c, !PT ;  /* 0x0000001904044212 */ /* 0x000fc600078e3cff */
[----:B------:R-:W4:Y:S01]  /*0660*/  @P5 LDG.E R25, desc[UR4][R10.64+0x70] ;  /* 0x000070040a195981 */ /* 0x000f22000c1e1900 */
[----:B--2---:R-:W-:-:S03]  /*0670*/  @P3 LOP3.LUT R5, R5, R18, RZ, 0x3c, !PT ;  /* 0x0000001205053212 */ /* 0x004fc600078e3cff */
[----:B------:R-:W2:Y:S01]  /*0680*/  @P5 LDG.E R18, desc[UR4][R10.64+0x6c] ;  /* 0x00006c040a125981 */ /* 0x000ea2000c1e1900 */
[----:B---3--:R-:W-:-:S03]  /*0690*/  @P4 LOP3.LUT R5, R5, R20, RZ, 0x3c, !PT ;  /* 0x0000001405054212 */ /* 0x008fc600078e3cff */
[----:B------:R-:W3:Y:S01]  /*06a0*/  @P5 LDG.E R20, desc[UR4][R10.64+0x74] ;  /* 0x000074040a145981 */ /* 0x000ee2000c1e1900 */
[----:B----4-:R-:W-:-:S03]  /*06b0*/  @P4 LOP3.LUT R3, R3, R22, RZ, 0x3c, !PT ;  /* 0x0000001603034212 */ /* 0x010fc600078e3cff */
[----:B------:R-:W4:Y:S01]  /*06c0*/  @P0 LDG.E R22, desc[UR4][R10.64+0x8c] ;  /* 0x00008c040a160981 */ /* 0x000f22000c1e1900 */
[----:B------:R-:W-:-:S03]  /*06d0*/  @P6 LOP3.LUT R15, R15, R26, RZ, 0x3c, !PT ;  /* 0x0000001a0f0f6212 */ /* 0x000fc600078e3cff */
        /* <DEDUP_REMOVED lines=13> */
[----:B------:R-:W-:Y:S02]  /*07b0*/  @P6 LOP3.LUT R4, R4, R27, RZ, 0x3c, !PT ;  /* 0x0000001b04046212 */ /* 0x000fe400078e3cff */
[----:B------:R-:W-:Y:S02]  /*07c0*/  @P6 LOP3.LUT R2, R2, R21, RZ, 0x3c, !PT ;  /* 0x0000001502026212 */ /* 0x000fe400078e3cff */
[----:B------:R-:W-:Y:S02]  /*07d0*/  @P0 LOP3.LUT R4, R4, R23, RZ, 0x3c, !PT ;  /* 0x0000001704040212 */ /* 0x000fe400078e3cff */
[----:B------:R-:W-:Y:S02]  /*07e0*/  @P0 LOP3.LUT R2, R2, R25, RZ, 0x3c, !PT ;  /* 0x0000001902020212 */ /* 0x000fe400078e3cff */
[----:B--2---:R-:W-:Y:S02]  /*07f0*/  @P6 LOP3.LUT R5, R5, R18, RZ, 0x3c, !PT ;  /* 0x0000001205056212 */ /* 0x004fe400078e3cff */
[----:B---3--:R-:W-:-:S02]  /*0800*/  @P6 LOP3.LUT R3, R3, R20, RZ, 0x3c, !PT ;  /* 0x0000001403036212 */ /* 0x008fc400078e3cff */
[----:B----4-:R-:W-:Y:S02]  /*0810*/  @P0 LOP3.LUT R5, R5, R22, RZ, 0x3c, !PT ;  /* 0x0000001605050212 */ /* 0x010fe400078e3cff */
[----:B------:R-:W-:Y:S02]  /*0820*/  @P0 LOP3.LUT R3, R3, R26, RZ, 0x3c, !PT ;  /* 0x0000001a03030212 */ /* 0x000fe400078e3cff */
[----:B------:R-:W-:-:S13]  /*0830*/  R2P PR, R24.B1, 0x7f ;  /* 0x0000007f18007804 */ /* 0x000fda0000001000 */
[----:B------:R-:W2:Y:S04]  /*0840*/  @P0 LDG.E R18, desc[UR4][R10.64+0xa0] ;  /* 0x0000a0040a120981 */ /* 0x000ea8000c1e1900 */
[----:B------:R-:W3:Y:S04]  /*0850*/  @P1 LDG.E R22, desc[UR4][R10.64+0xb4] ;  /* 0x0000b4040a161981 */ /* 0x000ee8000c1e1900 */
[----:B------:R-:W4:Y:S04]  /*0860*/  @P2 LDG.E R26, desc[UR4][R10.64+0xc8] ;  /* 0x0000c8040a1a2981 */ /* 0x000f28000c1e1900 */
[----:B------:R-:W4:Y:S04]  /*0870*/  @P3 LDG.E R28, desc[UR4][R10.64+0xdc] ;  /* 0x0000dc040a1c3981 */ /* 0x000f28000c1e1900 */
[----:B------:R-:W4:Y:S04]  /*0880*/  @P0 LDG.E R23, desc[UR4][R10.64+0xa4] ;  /* 0x0000a4040a170981 */ /* 0x000f28000c1e1900 */
[----:B------:R-:W4:Y:S04]  /*0890*/  @P0 LDG.E R20, desc[UR4][R10.64+0xa8] ;  /* 0x0000a8040a140981 */ /* 0x000f28000c1e1900 */
[----:B------:R-:W4:Y:S04]  /*08a0*/  @P4 LDG.E R25, desc[UR4][R10.64+0xf0] ;  /* 0x0000f0040a194981 */ /* 0x000f28000c1e1900 */
        /* <DEDUP_REMOVED lines=21> */
[----:B------:R-:W-:Y:S02]  /*0a00*/  LOP3.LUT P0, RZ, R24, 0x8000, RZ, 0xc0, !PT ;  /* 0x0000800018ff7812 */ /* 0x000fe4000780c0ff */
[----:B----4-:R-:W-:Y:S01]  /*0a10*/  @P5 LOP3.LUT R15, R15, R26, RZ, 0x3c, !PT ;  /* 0x0000001a0f0f5212 */ /* 0x010fe200078e3cff */
[----:B------:R-:W4:Y:S04]  /*0a20*/  @P3 LDG.E R24, desc[UR4][R10.64+0xe4] ;  /* 0x0000e4040a183981 */ /* 0x000f28000c1e1900 */
[----:B------:R-:W2:Y:S01]  /*0a30*/  @P6 LDG.E R26, desc[UR4][R10.64+0x118] ;  /* 0x000118040a1a6981 */ /* 0x000ea2000c1e1900 */
        /* <DEDUP_REMOVED lines=8> */
[----:B---3--:R-:W-:-:S03]  /*0ac0*/  @P2 LOP3.LUT R3, R3, R22, RZ, 0x3c, !PT ;  /* 0x0000001603032212 */ /* 0x008fc600078e3cff */
[----:B------:R-:W3:Y:S01]  /*0ad0*/  @P4 LDG.E R22, desc[UR4][R10.64+0x100] ;  /* 0x000100040a164981 */ /* 0x000ee2000c1e1900 */
[----:B--2---:R-:W-:-:S03]  /*0ae0*/  @P6 LOP3.LUT R15, R15, R26, RZ, 0x3c, !PT ;  /* 0x0000001a0f0f6212 */ /* 0x004fc600078e3cff */
[----:B------:R-:W2:Y:S01]  /*0af0*/  @P0 LDG.E R26, desc[UR4][R10.64+0x12c] ;  /* 0x00012c040a1a0981 */ /* 0x000ea2000c1e1900 */
[----:B----4-:R-:W-:-:S03]  /*0b00*/  @P2 LOP3.LUT R2, R2, R23, RZ, 0x3c, !PT ;  /* 0x0000001702022212 */ /* 0x010fc600078e3cff */
[----:B------:R-:W4:Y:S01]  /*0b10*/  @P4 LDG.E R23, desc[UR4][R10.64+0xfc] ;  /* 0x0000fc040a174981 */ /* 0x000f22000c1e1900 */
[----:B------:R-:W-:-:S03]  /*0b20*/  @P2 LOP3.LUT R5, R5, R20, RZ, 0x3c, !PT ;  /* 0x0000001405052212 */ /* 0x000fc600078e3cff */
[----:B------:R-:W4:Y:S01]  /*0b30*/  @P4 LDG.E R20, desc[UR4][R10.64+0xf8] ;  /* 0x0000f8040a144981 */ /* 0x000f22000c1e1900 */
[----:B------:R-:W-:Y:S02]  /*0b40*/  @P3 LOP3.LUT R2, R2, R27, RZ, 0x3c, !PT ;  /* 0x0000001b02023212 */ /* 0x000fe400078e3cff */
[----:B------:R-:W-:Y:S01]  /*0b50*/  @P3 LOP3.LUT R4, R4, R25, RZ, 0x3c, !PT ;  /* 0x0000001904043212 */ /* 0x000fe200078e3cff */
[----:B------:R-:W4:Y:S01]  /*0b60*/  @P5 LDG.E R27, desc[UR4][R10.64+0x110] ;  /* 0x000110040a1b5981 */ /* 0x000f22000c1e1900 */
[----:B------:R-:W-:-:S03]  /*0b70*/  @P3 LOP3.LUT R5, R5, R24, RZ, 0x3c, !PT ;  /* 0x0000001805053212 */ /* 0x000fc600078e3cff */
[----:B------:R-:W4:Y:S04]  /*0b80*/  @P5 LDG.E R25, desc[UR4][R10.64+0x108] ;  /* 0x000108040a195981 */ /* 0x000f28000c1e1900 */
        /* <DEDUP_REMOVED lines=19> */
[----:B------:R-:W-:-:S05]  /*0cc0*/  VIADD R19, R19, 0x10 ;  /* 0x0000001013137836 */ /* 0x000fca0000000000 */
[----:B------:R-:W-:Y:S02]  /*0cd0*/  ISETP.NE.AND P1, PT, R19, 0x20, PT ;  /* 0x000000201300780c */ /* 0x000fe40003f25270 */
[----:B------:R-:W-:Y:S02]  /*0ce0*/  @P5 LOP3.LUT R3, R3, R18, RZ, 0x3c, !PT ;  /* 0x0000001203035212 */ /* 0x000fe400078e3cff */
[----:B------:R-:W-:Y:S02]  /*0cf0*/  @P6 LOP3.LUT R4, R4, R21, RZ, 0x3c, !PT ;  /* 0x0000001504046212 */ /* 0x000fe400078e3cff */
[----:B---3--:R-:W-:-:S04]  /*0d00*/  @P6 LOP3.LUT R3, R3, R22, RZ, 0x3c, !PT ;  /* 0x0000001603036212 */ /* 0x008fc800078e3cff */
[----:B--2---:R-:W-:Y:S02]  /*0d10*/  @P0 LOP3.LUT R3, R3, R26, RZ, 0x3c, !PT ;  /* 0x0000001a03030212 */ /* 0x004fe400078e3cff */
[----:B----4-:R-:W-:Y:S02]  /*0d20*/  @P6 LOP3.LUT R2, R2, R23, RZ, 0x3c, !PT ;  /* 0x0000001702026212 */ /* 0x010fe400078e3cff */
[----:B------:R-:W-:Y:S02]  /*0d30*/  @P6 LOP3.LUT R5, R5, R20, RZ, 0x3c, !PT ;  /* 0x0000001405056212 */ /* 0x000fe400078e3cff */
[----:B------:R-:W-:Y:S02]  /*0d40*/  @P0 LOP3.LUT R2, R2, R27, RZ, 0x3c, !PT ;  /* 0x0000001b02020212 */ /* 0x000fe400078e3cff */
[----:B------:R-:W-:Y:S02]  /*0d50*/  @P0 LOP3.LUT R4, R4, R25, RZ, 0x3c, !PT ;  /* 0x0000001904040212 */ /* 0x000fe400078e3cff */
[----:B------:R-:W-:Y:S01]  /*0d60*/  @P0 LOP3.LUT R5, R5, R24, RZ, 0x3c, !PT ;  /* 0x0000001805050212 */ /* 0x000fe200078e3cff */
[----:B------:R-:W-:Y:S06]  /*0d70*/  @P1 BRA `(.L_x_11) ;  /* 0xfffffff400481947 */ /* 0x000fec000383ffff */
[----:B------:R-:W-:-:S05]  /*0d80*/  VIADD R17, R17, 0x1 ;  /* 0x0000000111117836 */ /* 0x000fca0000000000 */
[----:B------:R-:W-:-:S13]  /*0d90*/  ISETP.NE.AND P0, PT, R17, 0x5, PT ;  /* 0x000000051100780c */ /* 0x000fda0003f05270 */
[----:B------:R-:W-:Y:S05]  /*0da0*/  @P0 BRA `(.L_x_12) ;  /* 0xfffffff400300947 */ /* 0x000fea000383ffff */
[----:B------:R1:W-:Y:S01]  /*0db0*/  STG.E.64 desc[UR4][R6.64+0x8], R4 ;  /* 0x0000080406007986 */ /* 0x0003e2000c101b04 */
[----:B------:R-:W-:Y:S01]  /*0dc0*/  VIADD R14, R14, 0x1 ;  /* 0x000000010e0e7836 */ /* 0x000fe20000000000 */
[----:B------:R-:W-:Y:S02]  /*0dd0*/  LOP3.LUT R11, R13, 0x3, RZ, 0xc0, !PT ;  /* 0x000000030d0b7812 */ /* 0x000fe400078ec0ff */
[----:B------:R1:W-:Y:S02]  /*0de0*/  STG.E.64 desc[UR4][R6.64+0x10], R2 ;  /* 0x0000100206007986 */ /* 0x0003e4000c101b04 */
[----:B------:R-:W-:Y:S02]  /*0df0*/  ISETP.GE.U32.AND P0, PT, R14, R11, PT ;  /* 0x0000000b0e00720c */ /* 0x000fe40003f06070 */
[----:B------:R1:W-:Y:S11]  /*0e00*/  STG.E desc[UR4][R6.64+0x4], R15 ;  /* 0x0000040f06007986 */ /* 0x0003f6000c101904 */
[----:B------:R-:W-:Y:S05]  /*0e10*/  @!P0 BRA `(.L_x_13) ;  /* 0xfffffff400048947 */ /* 0x000fea000383ffff */
.L_x_10:
[----:B------:R-:W-:Y:S05]  /*0e20*/  BSYNC.RECONVERGENT B1 ;  /* 0x0000000000017941 */ /* 0x000fea0003800200 */
.L_x_9:
[C---:B------:R-:W-:Y:S01]  /*0e30*/  ISETP.GT.U32.AND P0, PT, R13.reuse, 0x3, PT ;  /* 0x000000030d00780c */ /* 0x040fe20003f04070 */
[----:B------:R-:W-:Y:S01]  /*0e40*/  VIADD R12, R12, 0x1 ;  /* 0x000000010c0c7836 */ /* 0x000fe20000000000 */
[--C-:B------:R-:W-:Y:S02]  /*0e50*/  SHF.R.U64 R13, R13, 0x2, R0.reuse ;  /* 0x000000020d0d7819 */ /* 0x100fe40000001200 */
[----:B------:R-:W-:Y:S02]  /*0e60*/  ISETP.GT.U32.AND.EX P0, PT, R0, RZ, PT, P0 ;  /* 0x000000ff0000720c */ /* 0x000fe40003f04100 */
[----:B------:R-:W-:-:S11]  /*0e70*/  SHF.R.U32.HI R0, RZ, 0x2, R0 ;  /* 0x00000002ff007819 */ /* 0x000fd60000011600 */
[----:B------:R-:W-:Y:S05]  /*0e80*/  @P0 BRA `(.L_x_14) ;  /* 0xfffffff000c80947 */ /* 0x000fea000383ffff */
.L_x_8:
[----:B------:R-:W-:Y:S05]  /*0e90*/  BSYNC.RECONVERGENT B0 ;  /* 0x0000000000007941 */ /* 0x000fea0003800200 */
.L_x_7:
[----:B------:R-:W-:Y:S04]  /*0ea0*/  STG.E.64 desc[UR4][R6.64+0x18], RZ ;  /* 0x000018ff06007986 */ /* 0x000fe8000c101b04 */
[----:B------:R-:W-:Y:S04]  /*0eb0*/  STG.E desc[UR4][R6.64+0x20], RZ ;  /* 0x000020ff06007986 */ /* 0x000fe8000c101904 */
[----:B------:R-:W-:Y:S01]  /*0ec0*/  STG.E.64 desc[UR4][R6.64+0x28], RZ ;  /* 0x000028ff06007986 */ /* 0x000fe2000c101b04 */
[----:B------:R-:W-:Y:S05]  /*0ed0*/  EXIT ;  /* 0x000000000000794d */ /* 0x000fea0003800000 */
.L_x_15:
        /* <DEDUP_REMOVED lines=10> */
.L_x_21:


//--------------------- .nv.global.init           --------------------------
	.section	.nv.global.init,"aw",@progbits
	.align	4
.nv.global.init:
	.type		mrg32k3aM1SubSeq,@object
	.size		mrg32k3aM1SubSeq,(mrg32k3aM2SubSeq - mrg32k3aM1SubSeq)
mrg32k3aM1SubSeq:
        /*0000*/ 	.byte	0x0b, 0xcc, 0xee, 0x04, 0x73, 0x29, 0x8b, 0x6f, 0xf6, 0x53, 0x03, 0xf6, 0x23, 0xf6, 0xea, 0xda
        /* <DEDUP_REMOVED lines=125> */
	.type		mrg32k3aM2SubSeq,@object
	.size		mrg32k3aM2SubSeq,(mrg32k3aM1 - mrg32k3aM2SubSeq)
mrg32k3aM2SubSeq:
        /* <DEDUP_REMOVED lines=126> */
	.type		mrg32k3aM1,@object
	.size		mrg32k3aM1,(mrg32k3aM1Seq - mrg32k3aM1)
mrg32k3aM1:
        /* <DEDUP_REMOVED lines=144> */
	.type		mrg32k3aM1Seq,@object
	.size		mrg32k3aM1Seq,(mrg32k3aM2 - mrg32k3aM1Seq)
mrg32k3aM1Seq:
        /* <DEDUP_REMOVED lines=144> */
	.type		mrg32k3aM2,@object
	.size		mrg32k3aM2,(mrg32k3aM2Seq - mrg32k3aM2)
mrg32k3aM2:
        /* <DEDUP_REMOVED lines=144> */
	.type		mrg32k3aM2Seq,@object
	.size		mrg32k3aM2Seq,(precalc_xorwow_matrix - mrg32k3aM2Seq)
mrg32k3aM2Seq:
        /* <DEDUP_REMOVED lines=144> */
	.type		precalc_xorwow_matrix,@object
	.size		precalc_xorwow_matrix,(precalc_xorwow_offset_matrix - precalc_xorwow_matrix)
precalc_xorwow_matrix:
        /* <DEDUP_REMOVED lines=6400> */
	.type		precalc_xorwow_offset_matrix,@object
	.size		precalc_xorwow_offset_matrix,(.L_1 - precalc_xorwow_offset_matrix)
precalc_xorwow_offset_matrix:
        /* <DEDUP_REMOVED lines=6400> */
.L_1:


//--------------------- .nv.shared.reserved.0     --------------------------
	.section	.nv.shared.reserved.0,"aw",@nobits
	.weak		__nv_reservedSMEM_offset_0_alias
	.size		__nv_reservedSMEM_offset_0_alias, 0, 64
	.other		__nv_reservedSMEM_offset_0_alias,@"STO_CUDA_RESERVED_SHARED STV_DEFAULT"
__nv_reservedSMEM_offset_0_alias:
	.zero		0
	.zero		64


//--------------------- .nv.shared._Z9matrixMulPKdS0_Pdiii --------------------------
	.section	.nv.shared._Z9matrixMulPKdS0_Pdiii,"aw",@nobits
	.sectionflags	@""
	.align	8
.nv.shared._Z9matrixMulPKdS0_Pdiii:
	.zero		5120


//--------------------- .nv.constant0._Z14matrixHadamardPKdS0_Pdii --------------------------
	.section	.nv.constant0._Z14matrixHadamardPKdS0_Pdii,"a",@progbits
	.sectionflags	@""
	.align	4
.nv.constant0._Z14matrixHadamardPKdS0_Pdii:
	.zero		928


//--------------------- .nv.constant0._Z9matrixMulPKdS0_Pdiii --------------------------
	.section	.nv.constant0._Z9matrixMulPKdS0_Pdiii,"a",@progbits
	.sectionflags	@""
	.align	4
.nv.constant0._Z9matrixMulPKdS0_Pdiii:
	.zero		932


//--------------------- .nv.constant0._Z9matrixSubPKdS0_Pdii --------------------------
	.section	.nv.constant0._Z9matrixSubPKdS0_Pdii,"a",@progbits
	.sectionflags	@""
	.align	4
.nv.constant0._Z9matrixSubPKdS0_Pdii:
	.zero		928


//--------------------- .nv.constant0._Z9matrixAddPKdS0_Pdii --------------------------
	.section	.nv.constant0._Z9matrixAddPKdS0_Pdii,"a",@progbits
	.sectionflags	@""
	.align	4
.nv.constant0._Z9matrixAddPKdS0_Pdii:
	.zero		928


//--------------------- .nv.constant0._Z15matrixRandomizePdiiP17curandStateXORWOW --------------------------
	.section	.nv.constant0._Z15matrixRandomizePdiiP17curandStateXORWOW,"a",@progbits
	.sectionflags	@""
	.align	4
.nv.constant0._Z15matrixRandomizePdiiP17curandStateXORWOW:
	.zero		920


//--------------------- .nv.constant0._Z12setup_kernelP17curandStateXORWOWm --------------------------
	.section	.nv.constant0._Z12setup_kernelP17curandStateXORWOWm,"a",@progbits
	.sectionflags	@""
	.align	4
.nv.constant0._Z12setup_kernelP17curandStateXORWOWm:
	.zero		912


//--------------------- SYMBOLS --------------------------

	.type		.nv.reservedSmem.offset0,@object
	.size		.nv.reservedSmem.offset0,0x4
	.type		.nv.reservedSmem.cap,@object
	.size		.nv.reservedSmem.cap,0x4
